	.version 1.4
	.target sm_11, map_f64_to_f32
	// compiled with /usr/local/cuda-5.0/open64/lib//be
	// nvopencc 4.1 built on 2012-09-21

	//-----------------------------------------------------------
	// Compiling kForces.compute_11.cpp3.i (/tmp/ccBI#.LWx0kM)
	//-----------------------------------------------------------

	//-----------------------------------------------------------
	// Options:
	//-----------------------------------------------------------
	//  Target:ptx, ISA:sm_11, Endian:little, Pointer Size:64
	//  -O3	(Optimization level)
	//  -g0	(Debug level)
	//  -m2	(Report advisories)
	//-----------------------------------------------------------

	.file	1	"<command-line>"
	.file	2	"kForces.compute_11.cudafe2.gpu"
	.file	3	"/home/saifmulla/openmm/OpenMM/platforms/cuda/./src/kernels//cudatypes.h"
	.file	4	"/usr/lib/gcc/x86_64-redhat-linux/4.4.7/include/stddef.h"
	.file	5	"/usr/local/cuda-5.0/include/crt/device_runtime.h"
	.file	6	"/usr/local/cuda-5.0/include/host_defines.h"
	.file	7	"/usr/local/cuda-5.0/include/builtin_types.h"
	.file	8	"/usr/local/cuda-5.0/include/device_types.h"
	.file	9	"/usr/local/cuda-5.0/include/driver_types.h"
	.file	10	"/usr/local/cuda-5.0/include/surface_types.h"
	.file	11	"/usr/local/cuda-5.0/include/texture_types.h"
	.file	12	"/usr/local/cuda-5.0/include/vector_types.h"
	.file	13	"/usr/local/cuda-5.0/include/device_launch_parameters.h"
	.file	14	"/usr/local/cuda-5.0/include/crt/storage_class.h"
	.file	15	"/usr/local/cuda-5.0/include/cuComplex.h"
	.file	16	"/usr/local/cuda-5.0/include/cufft.h"
	.file	17	"/home/saifmulla/openmm/OpenMM/platforms/cuda/./src/kernels//kForces.cu"
	.file	18	"/usr/local/cuda-5.0/include/common_functions.h"
	.file	19	"/usr/local/cuda-5.0/include/math_functions.h"
	.file	20	"/usr/local/cuda-5.0/include/math_constants.h"
	.file	21	"/usr/local/cuda-5.0/include/device_functions.h"
	.file	22	"/usr/local/cuda-5.0/include/sm_11_atomic_functions.h"
	.file	23	"/usr/local/cuda-5.0/include/sm_12_atomic_functions.h"
	.file	24	"/usr/local/cuda-5.0/include/sm_13_double_functions.h"
	.file	25	"/usr/local/cuda-5.0/include/sm_20_atomic_functions.h"
	.file	26	"/usr/local/cuda-5.0/include/sm_35_atomic_functions.h"
	.file	27	"/usr/local/cuda-5.0/include/sm_20_intrinsics.h"
	.file	28	"/usr/local/cuda-5.0/include/sm_30_intrinsics.h"
	.file	29	"/usr/local/cuda-5.0/include/sm_35_intrinsics.h"
	.file	30	"/usr/local/cuda-5.0/include/surface_functions.h"
	.file	31	"/usr/local/cuda-5.0/include/texture_fetch_functions.h"
	.file	32	"/usr/local/cuda-5.0/include/texture_indirect_functions.h"
	.file	33	"/usr/local/cuda-5.0/include/surface_indirect_functions.h"
	.file	34	"/usr/local/cuda-5.0/include/math_functions_dbl_ptx1.h"

	.const .align 8 .b8 cSim[1224];

	.entry _Z19kClearForces_kernelv
	.maxntid 384,1,1
	.maxnctapersm 1
	{
	.reg .u16 %rh<5>;
	.reg .u32 %r<10>;
	.reg .u64 %rd<8>;
	.reg .f32 %f<6>;
	.reg .pred %p<4>;
	.loc	17	58	0
$LDWbegin__Z19kClearForces_kernelv:
	.loc	17	60	0
	mov.u16 	%rh1, %ntid.x;
	mov.u16 	%rh2, %ctaid.x;
	mul.wide.u16 	%r1, %rh2, %rh1;
	cvt.u32.u16 	%r2, %tid.x;
	add.u32 	%r3, %r2, %r1;
	mov.s32 	%r4, %r3;
	ld.const.u32 	%r5, [cSim+188];
	ld.const.u32 	%r6, [cSim+208];
	mul.lo.u32 	%r7, %r5, %r6;
	setp.le.u32 	%p1, %r7, %r3;
	@%p1 bra 	$Lt_0_1282;
	mov.u16 	%rh3, %nctaid.x;
	mul.wide.u16 	%r8, %rh3, %rh1;
	cvt.s64.u32 	%rd1, %r8;
	ld.const.u64 	%rd2, [cSim+1120];
	cvt.u64.u32 	%rd3, %r3;
	mul.wide.u32 	%rd4, %r3, 16;
	add.u64 	%rd5, %rd2, %rd4;
	mul.wide.u32 	%rd6, %r8, 16;
$Lt_0_1794:
 //<loop> Loop body line 60, nesting depth: 1, estimated iterations: unknown
	.loc	17	63	0
	mov.f32 	%f1, 0f00000000;     	// 0
	mov.f32 	%f2, 0f00000000;     	// 0
	mov.f32 	%f3, 0f00000000;     	// 0
	mov.f32 	%f4, 0f00000000;     	// 0
	st.global.v4.f32 	[%rd5+0], {%f1,%f2,%f3,%f4};
	add.u32 	%r4, %r8, %r4;
	add.u64 	%rd5, %rd5, %rd6;
	setp.gt.u32 	%p2, %r7, %r4;
	@%p2 bra 	$Lt_0_1794;
$Lt_0_1282:
	.loc	17	66	0
	exit;
$LDWend__Z19kClearForces_kernelv:
	} // _Z19kClearForces_kernelv

	.entry _Z29kClearBornSumAndForces_kernelv
	.maxntid 384,1,1
	.maxnctapersm 1
	{
	.reg .u16 %rh<6>;
	.reg .u32 %r<12>;
	.reg .u64 %rd<18>;
	.reg .f32 %f<12>;
	.reg .pred %p<6>;
	.loc	17	77	0
$LDWbegin__Z29kClearBornSumAndForces_kernelv:
	.loc	17	79	0
	mov.u16 	%rh1, %ntid.x;
	mov.u16 	%rh2, %ctaid.x;
	mul.wide.u16 	%r1, %rh2, %rh1;
	cvt.u32.u16 	%r2, %tid.x;
	add.u32 	%r3, %r2, %r1;
	mov.s32 	%r4, %r3;
	ld.const.u32 	%r5, [cSim+188];
	ld.const.u32 	%r6, [cSim+204];
	mul.lo.u32 	%r7, %r6, %r5;
	setp.le.u32 	%p1, %r7, %r3;
	@%p1 bra 	$Lt_1_2306;
	cvt.u64.u32 	%rd1, %r3;
	mov.u16 	%rh3, %nctaid.x;
	mul.wide.u16 	%r8, %rh3, %rh1;
	cvt.s64.u32 	%rd2, %r8;
	mul.wide.u32 	%rd3, %r3, 4;
	ld.const.u64 	%rd4, [cSim+1120];
	mul.wide.u32 	%rd5, %r3, 16;
	add.u64 	%rd6, %rd4, %rd5;
	mul.wide.u32 	%rd7, %r8, 16;
	ld.const.u64 	%rd8, [cSim+1144];
	add.u64 	%rd9, %rd3, %rd8;
	mul.wide.u32 	%rd10, %r8, 4;
	ld.const.u64 	%rd11, [cSim+1136];
	add.u64 	%rd12, %rd3, %rd11;
$Lt_1_2818:
 //<loop> Loop body line 79, nesting depth: 1, estimated iterations: unknown
	.loc	17	82	0
	mov.f32 	%f1, 0f00000000;     	// 0
	st.global.f32 	[%rd9+0], %f1;
	.loc	17	83	0
	mov.f32 	%f2, 0f00000000;     	// 0
	st.global.f32 	[%rd12+0], %f2;
	.loc	17	84	0
	mov.f32 	%f3, 0f00000000;     	// 0
	mov.f32 	%f4, 0f00000000;     	// 0
	mov.f32 	%f5, 0f00000000;     	// 0
	mov.f32 	%f6, 0f00000000;     	// 0
	st.global.v4.f32 	[%rd6+0], {%f3,%f4,%f5,%f6};
	add.u32 	%r4, %r8, %r4;
	add.u64 	%rd12, %rd12, %rd10;
	add.u64 	%rd9, %rd9, %rd10;
	add.u64 	%rd6, %rd6, %rd7;
	setp.gt.u32 	%p2, %r7, %r4;
	@%p2 bra 	$Lt_1_2818;
$Lt_1_2306:
	ld.const.u32 	%r9, [cSim+208];
	mul.lo.u32 	%r10, %r9, %r5;
	setp.le.u32 	%p3, %r10, %r4;
	@%p3 bra 	$Lt_1_3330;
	mov.u16 	%rh4, %nctaid.x;
	mul.wide.u16 	%r8, %rh4, %rh1;
	cvt.s64.u32 	%rd13, %r8;
	ld.const.u64 	%rd14, [cSim+1120];
	cvt.u64.u32 	%rd15, %r4;
	mul.wide.u32 	%rd16, %r4, 16;
	add.u64 	%rd6, %rd14, %rd16;
	mul.wide.u32 	%rd7, %r8, 16;
$Lt_1_3842:
 //<loop> Loop body line 84, nesting depth: 1, estimated iterations: unknown
	.loc	17	89	0
	mov.f32 	%f7, 0f00000000;     	// 0
	mov.f32 	%f8, 0f00000000;     	// 0
	mov.f32 	%f9, 0f00000000;     	// 0
	mov.f32 	%f10, 0f00000000;    	// 0
	st.global.v4.f32 	[%rd6+0], {%f7,%f8,%f9,%f10};
	.loc	17	90	0
	add.u32 	%r4, %r8, %r4;
	add.u64 	%rd6, %rd6, %rd7;
	setp.gt.u32 	%p4, %r10, %r4;
	@%p4 bra 	$Lt_1_3842;
$Lt_1_3330:
	.loc	17	92	0
	exit;
$LDWend__Z29kClearBornSumAndForces_kernelv:
	} // _Z29kClearBornSumAndForces_kernelv

	.entry _Z19kClearEnergy_kernelv
	.maxntid 384,1,1
	.maxnctapersm 1
	{
	.reg .u16 %rh<5>;
	.reg .u32 %r<8>;
	.reg .u64 %rd<8>;
	.reg .f32 %f<3>;
	.reg .pred %p<4>;
	.loc	17	103	0
$LDWbegin__Z19kClearEnergy_kernelv:
	.loc	17	105	0
	mov.u16 	%rh1, %ntid.x;
	mov.u16 	%rh2, %ctaid.x;
	mul.wide.u16 	%r1, %rh2, %rh1;
	cvt.u32.u16 	%r2, %tid.x;
	add.u32 	%r3, %r2, %r1;
	mov.s32 	%r4, %r3;
	ld.const.u32 	%r5, [cSim+212];
	setp.ge.u32 	%p1, %r3, %r5;
	@%p1 bra 	$Lt_2_1282;
	mov.u16 	%rh3, %nctaid.x;
	mul.wide.u16 	%r6, %rh3, %rh1;
	cvt.s64.u32 	%rd1, %r6;
	ld.const.u64 	%rd2, [cSim+1128];
	cvt.u64.u32 	%rd3, %r3;
	mul.wide.u32 	%rd4, %r3, 4;
	add.u64 	%rd5, %rd2, %rd4;
	mul.wide.u32 	%rd6, %r6, 4;
$Lt_2_1794:
 //<loop> Loop body line 105, nesting depth: 1, estimated iterations: unknown
	.loc	17	108	0
	mov.f32 	%f1, 0f00000000;     	// 0
	st.global.f32 	[%rd5+0], %f1;
	add.u32 	%r4, %r6, %r4;
	add.u64 	%rd5, %rd5, %rd6;
	setp.lt.u32 	%p2, %r4, %r5;
	@%p2 bra 	$Lt_2_1794;
$Lt_2_1282:
	.loc	17	111	0
	exit;
$LDWend__Z19kClearEnergy_kernelv:
	} // _Z19kClearEnergy_kernelv

	.entry _Z30kReduceBornSumAndForces_kernelv
	.maxntid 256,1,1
	.maxnctapersm 1
	{
	.reg .u16 %rh<6>;
	.reg .u32 %r<40>;
	.reg .u64 %rd<41>;
	.reg .f32 %f<122>;
	.reg .pred %p<17>;
	.loc	17	128	0
$LDWbegin__Z30kReduceBornSumAndForces_kernelv:
	.loc	17	130	0
	mov.u16 	%rh1, %ntid.x;
	mov.u16 	%rh2, %ctaid.x;
	mul.wide.u16 	%r1, %rh2, %rh1;
	cvt.u32.u16 	%r2, %tid.x;
	add.u32 	%r3, %r2, %r1;
	mov.s32 	%r4, %r3;
	ld.const.u32 	%r5, [cSim+200];
	setp.ge.u32 	%p1, %r3, %r5;
	@%p1 bra 	$Lt_3_9730;
	mov.u16 	%rh3, %nctaid.x;
	mul.wide.u16 	%r6, %rh3, %rh1;
	ld.const.s32 	%r7, [cSim+208];
	mov.s32 	%r8, 3;
	setp.gt.s32 	%p2, %r7, %r8;
	cvt.s64.u32 	%rd1, %r6;
	ld.const.u64 	%rd2, [cSim+1120];
	cvt.u64.u32 	%rd3, %r3;
	mul.wide.u32 	%rd4, %r3, 4;
	add.u64 	%rd5, %rd2, %rd4;
	mul.wide.u32 	%rd6, %r6, 4;
$Lt_3_10242:
 //<loop> Loop body line 130, nesting depth: 1, estimated iterations: unknown
	.loc	17	136	0
	mov.s64 	%rd7, %rd5;
	.loc	17	137	0
	mov.s32 	%r9, %r7;
	@!%p2 bra 	$Lt_3_16642;
	shr.s32 	%r10, %r7, 31;
	mov.s32 	%r11, 3;
	and.b32 	%r12, %r10, %r11;
	add.s32 	%r13, %r12, %r7;
	shr.s32 	%r14, %r13, 2;
	cvt.u64.u32 	%rd8, %r5;
	mov.f32 	%f1, 0f00000000;     	// 0
	mov.s32 	%r15, %r14;
$Lt_3_11010:
 //<loop> Loop body line 137, nesting depth: 2, estimated iterations: unknown
	.loc	17	140	0
	ld.global.f32 	%f2, [%rd7+0];
	.loc	17	141	0
	mul.lo.u64 	%rd9, %rd8, 4;
	add.u64 	%rd10, %rd9, %rd7;
	.loc	17	142	0
	ld.global.f32 	%f3, [%rd10+0];
	.loc	17	143	0
	add.u64 	%rd11, %rd9, %rd10;
	.loc	17	144	0
	ld.global.f32 	%f4, [%rd11+0];
	.loc	17	145	0
	add.u64 	%rd12, %rd9, %rd11;
	.loc	17	146	0
	ld.global.f32 	%f5, [%rd12+0];
	.loc	17	147	0
	add.u64 	%rd7, %rd9, %rd12;
	.loc	17	148	0
	add.f32 	%f6, %f2, %f3;
	add.f32 	%f7, %f4, %f6;
	add.f32 	%f8, %f5, %f7;
	add.f32 	%f1, %f1, %f8;
	sub.s32 	%r9, %r9, 4;
	mov.u32 	%r16, 3;
	setp.gt.s32 	%p3, %r9, %r16;
	@%p3 bra 	$Lt_3_11010;
	bra.uni 	$Lt_3_10498;
$Lt_3_16642:
	mov.f32 	%f1, 0f00000000;     	// 0
$Lt_3_10498:
	mov.u32 	%r17, 1;
	setp.le.s32 	%p4, %r9, %r17;
	@%p4 bra 	$Lt_3_11522;
	.loc	17	153	0
	ld.global.f32 	%f9, [%rd7+0];
	.loc	17	154	0
	cvt.u64.u32 	%rd13, %r5;
	mul.wide.u32 	%rd9, %r5, 4;
	add.u64 	%rd14, %rd9, %rd7;
	.loc	17	155	0
	ld.global.f32 	%f10, [%rd14+0];
	.loc	17	156	0
	add.u64 	%rd7, %rd9, %rd14;
	.loc	17	157	0
	add.f32 	%f11, %f9, %f10;
	add.f32 	%f1, %f1, %f11;
	.loc	17	158	0
	sub.s32 	%r9, %r9, 2;
$Lt_3_11522:
	mov.u32 	%r18, 0;
	setp.le.s32 	%p5, %r9, %r18;
	@%p5 bra 	$Lt_3_12034;
	.loc	17	162	0
	ld.global.f32 	%f12, [%rd7+0];
	add.f32 	%f1, %f12, %f1;
$Lt_3_12034:
	.loc	17	166	0
	st.global.f32 	[%rd5+0], %f1;
	add.u32 	%r4, %r6, %r4;
	add.u64 	%rd5, %rd5, %rd6;
	setp.lt.u32 	%p6, %r4, %r5;
	@%p6 bra 	$Lt_3_10242;
$Lt_3_9730:
	sub.u32 	%r19, %r4, %r5;
	ld.const.u32 	%r20, [cSim+0];
	setp.ge.u32 	%p7, %r19, %r20;
	@%p7 bra 	$Lt_3_12802;
	cvt.u64.u32 	%rd15, %r5;
	ld.const.s32 	%r21, [cSim+204];
	mov.s32 	%r22, 3;
	setp.gt.s32 	%p8, %r21, %r22;
	ld.const.f32 	%f13, [cSim+336];
	add.f32 	%f14, %f13, %f13;
	ld.const.f32 	%f15, [cSim+340];
	mov.f32 	%f16, 0f40400000;    	// 3
	mul.f32 	%f17, %f15, %f16;
	mov.u16 	%rh4, %nctaid.x;
	mul.wide.u16 	%r6, %rh4, %rh1;
	mul.wide.u32 	%rd9, %r5, 4;
	cvt.s64.u32 	%rd16, %r6;
	ld.const.u64 	%rd17, [cSim+1144];
	sub.s64 	%rd18, %rd17, %rd9;
	cvt.u64.u32 	%rd19, %r4;
	mul.wide.u32 	%rd20, %r4, 4;
	add.s64 	%rd21, %rd18, %rd20;
	mul.wide.u32 	%rd6, %r6, 4;
	ld.const.u64 	%rd22, [cSim+1160];
	ld.const.u64 	%rd23, [cSim+1152];
	ld.const.f32 	%f18, [cSim+328];
	ld.const.f32 	%f19, [cSim+332];
	ld.const.u64 	%rd24, [cSim+376];
$Lt_3_13314:
 //<loop> Loop body line 166, nesting depth: 1, estimated iterations: unknown
	.loc	17	175	0
	mov.s64 	%rd25, %rd21;
	.loc	17	176	0
	cvt.u64.u32 	%rd26, %r19;
	mul.wide.u32 	%rd27, %r19, 8;
	add.u64 	%rd28, %rd24, %rd27;
	ld.global.f32 	%f20, [%rd28+0];
	.loc	17	180	0
	mov.s32 	%r23, %r21;
	@!%p8 bra 	$Lt_3_17154;
	shr.s32 	%r24, %r21, 31;
	mov.s32 	%r25, 3;
	and.b32 	%r26, %r24, %r25;
	add.s32 	%r27, %r26, %r21;
	shr.s32 	%r28, %r27, 2;
	ld.const.u32 	%r29, [cSim+188];
	cvt.u64.u32 	%rd29, %r29;
	mul.wide.u32 	%rd30, %r29, 4;
	mov.f32 	%f21, 0f00000000;    	// 0
	mov.s32 	%r30, %r28;
$Lt_3_14082:
 //<loop> Loop body line 180, nesting depth: 1, estimated iterations: unknown
	.loc	17	183	0
	ld.global.f32 	%f22, [%rd25+0];
	.loc	17	184	0
	add.u64 	%rd31, %rd30, %rd25;
	.loc	17	185	0
	ld.global.f32 	%f23, [%rd31+0];
	.loc	17	186	0
	add.u64 	%rd32, %rd30, %rd31;
	.loc	17	187	0
	ld.global.f32 	%f24, [%rd32+0];
	.loc	17	188	0
	add.u64 	%rd33, %rd30, %rd32;
	.loc	17	189	0
	ld.global.f32 	%f25, [%rd33+0];
	.loc	17	190	0
	add.u64 	%rd25, %rd30, %rd33;
	.loc	17	191	0
	add.f32 	%f26, %f22, %f23;
	add.f32 	%f27, %f24, %f26;
	add.f32 	%f28, %f25, %f27;
	add.f32 	%f21, %f21, %f28;
	sub.s32 	%r23, %r23, 4;
	mov.u32 	%r31, 3;
	setp.gt.s32 	%p9, %r23, %r31;
	@%p9 bra 	$Lt_3_14082;
	bra.uni 	$Lt_3_13570;
$Lt_3_17154:
	mov.f32 	%f21, 0f00000000;    	// 0
$Lt_3_13570:
	mov.u32 	%r32, 1;
	setp.le.s32 	%p10, %r23, %r32;
	@%p10 bra 	$Lt_3_14594;
	.loc	17	196	0
	ld.global.f32 	%f29, [%rd25+0];
	.loc	17	197	0
	ld.const.u32 	%r33, [cSim+188];
	cvt.u64.u32 	%rd34, %r33;
	mul.wide.u32 	%rd30, %r33, 4;
	add.u64 	%rd35, %rd30, %rd25;
	.loc	17	198	0
	ld.global.f32 	%f30, [%rd35+0];
	.loc	17	199	0
	add.u64 	%rd25, %rd30, %rd35;
	.loc	17	200	0
	add.f32 	%f31, %f29, %f30;
	add.f32 	%f21, %f21, %f31;
	.loc	17	201	0
	sub.s32 	%r23, %r23, 2;
$Lt_3_14594:
	mov.u32 	%r34, 0;
	setp.le.s32 	%p11, %r23, %r34;
	@%p11 bra 	$Lt_3_15106;
	.loc	17	205	0
	ld.global.f32 	%f32, [%rd25+0];
	add.f32 	%f21, %f32, %f21;
$Lt_3_15106:
	.loc	17	209	0
	mul.lo.u64 	%rd36, %rd26, 4;
	add.u64 	%rd37, %rd36, %rd17;
	st.global.f32 	[%rd37+0], %f21;
	.loc	17	210	0
	mov.f32 	%f33, 0f3f000000;    	// 0.5
	mul.f32 	%f34, %f20, %f33;
	mul.f32 	%f21, %f21, %f34;
	.loc	17	213	0
	mul.f32 	%f35, %f21, %f21;
	mul.f32 	%f36, %f35, %f13;
	mul.f32 	%f37, %f35, %f21;
	mul.f32 	%f38, %f21, %f19;
	sub.f32 	%f39, %f38, %f36;
	mad.f32 	%f40, %f37, %f15, %f39;
	abs.f32 	%f41, %f40;
	mov.f32 	%f42, 0f3f0ccccd;    	// 0.55
	setp.ge.f32 	%p12, %f41, %f42;
	@!%p12 bra 	$Lt_3_15874;
	.loc	19	8429	0
	add.f32 	%f43, %f41, %f41;
	mov.f32 	%f44, 0f3fb8aa3b;    	// 1.4427
	mul.f32 	%f45, %f43, %f44;
	cvt.rzi.f32.f32 	%f46, %f45;
	mov.f32 	%f47, %f46;
	mov.f32 	%f48, 0fbf317200;    	// -0.693146
	mov.f32 	%f49, %f48;
	mov.f32 	%f50, %f43;
	mad.f32 %f51, %f47, %f49, %f50;
	mov.f32 	%f52, %f51;
	mov.f32 	%f53, %f46;
	mov.f32 	%f54, 0fb5bfbe8e;    	// -1.42861e-06
	mov.f32 	%f55, %f54;
	mov.f32 	%f56, %f52;
	mad.f32 %f57, %f53, %f55, %f56;
	mov.f32 	%f58, %f57;
	mov.f32 	%f59, 0f3fb8aa3b;    	// 1.4427
	mul.f32 	%f60, %f58, %f59;
	ex2.approx.f32 	%f61, %f60;
	mov.f32 	%f62, %f61;
	ex2.approx.f32 	%f63, %f46;
	mov.f32 	%f64, %f63;
	mov.f32 	%f65, 0f3f800000;    	// 1
	mov.f32 	%f66, %f65;
	mad.f32 %f67, %f62, %f64, %f66;
	mov.f32 	%f68, %f67;
	.loc	19	8437	0
	mov.f32 	%f69, %f68;
	rcp.approx.ftz.f32 %f70,%f69;
	mov.f32 	%f71, %f70;
	.loc	19	8429	0
	mov.f32 	%f72, %f71;
	mov.f32 	%f73, 0fc0000000;    	// -2
	mov.f32 	%f74, %f73;
	mov.f32 	%f75, 0f3f800000;    	// 1
	mov.f32 	%f76, %f75;
	mad.f32 %f77, %f72, %f74, %f76;
	mov.f32 	%f78, %f77;
	.loc	19	9237	0
	mov.f32 	%f79, 0f3f800000;    	// 1
	mov.f32 	%f80, 0f42b00000;    	// 88
	setp.ge.f32 	%p13, %f41, %f80;
	selp.f32 	%f81, %f79, %f78, %p13;
	mov.b32 	%r35, %f81;
	mov.b32 	%r36, %f40;
	and.b32 	%r37, %r36, -2147483648;
	or.b32 	%r38, %r35, %r37;
	mov.b32 	%f82, %r38;
	bra.uni 	$Lt_3_15618;
$Lt_3_15874:
	.loc	19	8429	0
	mul.f32 	%f83, %f40, %f40;
	mov.f32 	%f84, 0f3c86a81b;    	// 0.0164376
	mov.f32 	%f85, %f84;
	mov.f32 	%f86, %f83;
	mov.f32 	%f87, 0fbd57be66;    	// -0.0526718
	mov.f32 	%f88, %f87;
	mad.f32 %f89, %f85, %f86, %f88;
	mov.f32 	%f78, %f89;
	mov.f32 	%f90, %f78;
	mov.f32 	%f91, %f83;
	mov.f32 	%f92, 0f3e08677b;    	// 0.133207
	mov.f32 	%f93, %f92;
	mad.f32 %f94, %f90, %f91, %f93;
	mov.f32 	%f78, %f94;
	mov.f32 	%f95, %f78;
	mov.f32 	%f96, %f83;
	mov.f32 	%f97, 0fbeaaaa29;    	// -0.333329
	mov.f32 	%f98, %f97;
	mad.f32 %f99, %f95, %f96, %f98;
	mov.f32 	%f78, %f99;
	mul.f32 	%f100, %f83, %f78;
	mov.f32 	%f101, %f100;
	mov.f32 	%f102, %f40;
	mov.f32 	%f103, %f40;
	mad.f32 %f104, %f101, %f102, %f103;
	mov.f32 	%f78, %f104;
	.loc	19	9240	0
	add.f32 	%f105, %f40, %f40;
	mov.f32 	%f106, 0f00000000;   	// 0
	setp.eq.f32 	%p14, %f40, %f106;
	selp.f32 	%f82, %f105, %f78, %p14;
$Lt_3_15618:
	.loc	17	218	0
	add.f32 	%f107, %f20, %f18;
	rcp.approx.f32 	%f108, %f20;
	div.approx.f32 	%f109, %f82, %f107;
	sub.f32 	%f110, %f108, %f109;
	rcp.approx.f32 	%f111, %f110;
	add.u64 	%rd38, %rd36, %rd23;
	st.global.f32 	[%rd38+0], %f111;
	.loc	17	219	0
	mul.f32 	%f112, %f21, %f14;
	sub.f32 	%f113, %f19, %f112;
	mad.f32 	%f114, %f35, %f17, %f113;
	mul.f32 	%f115, %f20, %f114;
	mov.f32 	%f116, 0f3f800000;   	// 1
	mul.f32 	%f117, %f82, %f82;
	sub.f32 	%f118, %f116, %f117;
	mul.f32 	%f119, %f115, %f118;
	div.approx.f32 	%f120, %f119, %f107;
	add.u64 	%rd39, %rd36, %rd22;
	st.global.f32 	[%rd39+0], %f120;
	.loc	17	220	0
	add.u32 	%r4, %r6, %r4;
	add.s64 	%rd21, %rd21, %rd6;
	sub.u32 	%r19, %r4, %r5;
	setp.lt.u32 	%p15, %r19, %r20;
	@%p15 bra 	$Lt_3_13314;
$Lt_3_12802:
	.loc	17	222	0
	exit;
$LDWend__Z30kReduceBornSumAndForces_kernelv:
	} // _Z30kReduceBornSumAndForces_kernelv

	.entry _Z20kReduceForces_kernelv
	.maxntid 256,1,1
	.maxnctapersm 1
	{
	.reg .u16 %rh<5>;
	.reg .u32 %r<20>;
	.reg .u64 %rd<17>;
	.reg .f32 %f<14>;
	.reg .pred %p<8>;
	.loc	17	239	0
$LDWbegin__Z20kReduceForces_kernelv:
	.loc	17	241	0
	mov.u16 	%rh1, %ntid.x;
	mov.u16 	%rh2, %ctaid.x;
	mul.wide.u16 	%r1, %rh2, %rh1;
	cvt.u32.u16 	%r2, %tid.x;
	add.u32 	%r3, %r2, %r1;
	mov.s32 	%r4, %r3;
	ld.const.u32 	%r5, [cSim+200];
	setp.ge.u32 	%p1, %r3, %r5;
	@%p1 bra 	$Lt_4_3842;
	ld.const.s32 	%r6, [cSim+208];
	mov.s32 	%r7, 3;
	setp.gt.s32 	%p2, %r6, %r7;
	mov.u16 	%rh3, %nctaid.x;
	mul.wide.u16 	%r8, %rh3, %rh1;
	cvt.s64.u32 	%rd1, %r8;
	ld.const.u64 	%rd2, [cSim+1120];
	cvt.u64.u32 	%rd3, %r3;
	mul.wide.u32 	%rd4, %r3, 4;
	add.u64 	%rd5, %rd2, %rd4;
	mul.wide.u32 	%rd6, %r8, 4;
$Lt_4_4354:
 //<loop> Loop body line 241, nesting depth: 1, estimated iterations: unknown
	.loc	17	247	0
	mov.s64 	%rd7, %rd5;
	.loc	17	248	0
	mov.s32 	%r9, %r6;
	@!%p2 bra 	$Lt_4_7170;
	shr.s32 	%r10, %r6, 31;
	mov.s32 	%r11, 3;
	and.b32 	%r12, %r10, %r11;
	add.s32 	%r13, %r12, %r6;
	shr.s32 	%r14, %r13, 2;
	cvt.u64.u32 	%rd8, %r5;
	mov.f32 	%f1, 0f00000000;     	// 0
	mov.s32 	%r15, %r14;
$Lt_4_5122:
 //<loop> Loop body line 248, nesting depth: 2, estimated iterations: unknown
	.loc	17	251	0
	ld.global.f32 	%f2, [%rd7+0];
	.loc	17	252	0
	mul.lo.u64 	%rd9, %rd8, 4;
	add.u64 	%rd10, %rd9, %rd7;
	.loc	17	253	0
	ld.global.f32 	%f3, [%rd10+0];
	.loc	17	254	0
	add.u64 	%rd11, %rd9, %rd10;
	.loc	17	255	0
	ld.global.f32 	%f4, [%rd11+0];
	.loc	17	256	0
	add.u64 	%rd12, %rd9, %rd11;
	.loc	17	257	0
	ld.global.f32 	%f5, [%rd12+0];
	.loc	17	258	0
	add.u64 	%rd7, %rd9, %rd12;
	.loc	17	259	0
	add.f32 	%f6, %f2, %f3;
	add.f32 	%f7, %f4, %f6;
	add.f32 	%f8, %f5, %f7;
	add.f32 	%f1, %f1, %f8;
	sub.s32 	%r9, %r9, 4;
	mov.u32 	%r16, 3;
	setp.gt.s32 	%p3, %r9, %r16;
	@%p3 bra 	$Lt_4_5122;
	bra.uni 	$Lt_4_4610;
$Lt_4_7170:
	mov.f32 	%f1, 0f00000000;     	// 0
$Lt_4_4610:
	mov.u32 	%r17, 1;
	setp.le.s32 	%p4, %r9, %r17;
	@%p4 bra 	$Lt_4_5634;
	.loc	17	264	0
	ld.global.f32 	%f9, [%rd7+0];
	.loc	17	265	0
	cvt.u64.u32 	%rd13, %r5;
	mul.wide.u32 	%rd14, %r5, 4;
	add.u64 	%rd15, %rd14, %rd7;
	.loc	17	266	0
	ld.global.f32 	%f10, [%rd15+0];
	.loc	17	267	0
	add.u64 	%rd7, %rd14, %rd15;
	.loc	17	268	0
	add.f32 	%f11, %f9, %f10;
	add.f32 	%f1, %f1, %f11;
	.loc	17	269	0
	sub.s32 	%r9, %r9, 2;
$Lt_4_5634:
	mov.u32 	%r18, 0;
	setp.le.s32 	%p5, %r9, %r18;
	@%p5 bra 	$Lt_4_6146;
	.loc	17	273	0
	ld.global.f32 	%f12, [%rd7+0];
	add.f32 	%f1, %f12, %f1;
$Lt_4_6146:
	.loc	17	277	0
	st.global.f32 	[%rd5+0], %f1;
	add.u32 	%r4, %r8, %r4;
	add.u64 	%rd5, %rd5, %rd6;
	setp.lt.u32 	%p6, %r4, %r5;
	@%p6 bra 	$Lt_4_4354;
$Lt_4_3842:
	.loc	17	280	0
	exit;
$LDWend__Z20kReduceForces_kernelv:
	} // _Z20kReduceForces_kernelv

	.entry _Z31kReduceObcGbsaBornForces_kernelv
	.maxntid 256,1,1
	.maxnctapersm 1
	{
	.reg .u16 %rh<5>;
	.reg .u32 %r<22>;
	.reg .u64 %rd<28>;
	.reg .f32 %f<39>;
	.reg .pred %p<8>;
	.loc	17	309	0
$LDWbegin__Z31kReduceObcGbsaBornForces_kernelv:
	.loc	17	312	0
	mov.u16 	%rh1, %ntid.x;
	mov.u16 	%rh2, %ctaid.x;
	mul.wide.u16 	%r1, %rh2, %rh1;
	cvt.u32.u16 	%r2, %tid.x;
	add.u32 	%r3, %r2, %r1;
	mov.s32 	%r4, %r3;
	ld.const.u32 	%r5, [cSim+0];
	setp.ge.u32 	%p1, %r3, %r5;
	@%p1 bra 	$Lt_5_6914;
	cvt.u64.u32 	%rd1, %r3;
	ld.const.s32 	%r6, [cSim+204];
	mov.s32 	%r7, 3;
	setp.gt.s32 	%p2, %r6, %r7;
	mov.u16 	%rh3, %nctaid.x;
	mul.wide.u16 	%r8, %rh3, %rh1;
	mul.wide.u32 	%rd2, %r3, 4;
	cvt.s64.u32 	%rd3, %r8;
	ld.const.u64 	%rd4, [cSim+1152];
	add.u64 	%rd5, %rd2, %rd4;
	mul.wide.u32 	%rd6, %r8, 4;
	ld.const.u64 	%rd7, [cSim+1136];
	add.u64 	%rd8, %rd2, %rd7;
	ld.const.u64 	%rd9, [cSim+1160];
	add.u64 	%rd10, %rd2, %rd9;
	ld.const.u64 	%rd11, [cSim+376];
	mul.wide.u32 	%rd12, %r3, 8;
	add.u64 	%rd13, %rd11, %rd12;
	mul.wide.u32 	%rd14, %r8, 8;
	ld.const.f32 	%f1, [cSim+312];
	ld.const.f32 	%f2, [cSim+308];
	ld.const.f32 	%f3, [cSim+328];
	mov.f32 	%f4, 0f00000000;     	// 0
$Lt_5_4354:
 //<loop> Loop body line 312, nesting depth: 1, estimated iterations: unknown
	.loc	17	315	0
	ld.global.f32 	%f5, [%rd5+0];
	.loc	17	317	0
	ld.global.f32 	%f6, [%rd13+0];
	.loc	17	319	0
	mov.s64 	%rd15, %rd8;
	.loc	17	321	0
	mov.s32 	%r9, %r6;
	@!%p2 bra 	$Lt_5_7170;
	shr.s32 	%r10, %r6, 31;
	mov.s32 	%r11, 3;
	and.b32 	%r12, %r10, %r11;
	add.s32 	%r13, %r12, %r6;
	shr.s32 	%r14, %r13, 2;
	ld.const.u32 	%r15, [cSim+188];
	cvt.u64.u32 	%rd16, %r15;
	mul.wide.u32 	%rd17, %r15, 4;
	mov.f32 	%f7, 0f00000000;     	// 0
	mov.s32 	%r16, %r14;
$Lt_5_5122:
 //<loop> Loop body line 321, nesting depth: 2, estimated iterations: unknown
	.loc	17	324	0
	ld.global.f32 	%f8, [%rd15+0];
	.loc	17	325	0
	add.u64 	%rd18, %rd17, %rd15;
	.loc	17	326	0
	ld.global.f32 	%f9, [%rd18+0];
	.loc	17	327	0
	add.u64 	%rd19, %rd17, %rd18;
	.loc	17	328	0
	ld.global.f32 	%f10, [%rd19+0];
	.loc	17	329	0
	add.u64 	%rd20, %rd17, %rd19;
	.loc	17	330	0
	ld.global.f32 	%f11, [%rd20+0];
	.loc	17	331	0
	add.u64 	%rd15, %rd17, %rd20;
	.loc	17	332	0
	add.f32 	%f12, %f8, %f9;
	add.f32 	%f13, %f10, %f12;
	add.f32 	%f14, %f11, %f13;
	add.f32 	%f7, %f7, %f14;
	sub.s32 	%r9, %r9, 4;
	mov.u32 	%r17, 3;
	setp.gt.s32 	%p3, %r9, %r17;
	@%p3 bra 	$Lt_5_5122;
	bra.uni 	$Lt_5_4610;
$Lt_5_7170:
	mov.f32 	%f7, 0f00000000;     	// 0
$Lt_5_4610:
	mov.u32 	%r18, 1;
	setp.le.s32 	%p4, %r9, %r18;
	@%p4 bra 	$Lt_5_5634;
	.loc	17	337	0
	ld.global.f32 	%f15, [%rd15+0];
	.loc	17	338	0
	ld.const.u32 	%r19, [cSim+188];
	cvt.u64.u32 	%rd21, %r19;
	mul.wide.u32 	%rd17, %r19, 4;
	add.u64 	%rd22, %rd17, %rd15;
	.loc	17	339	0
	ld.global.f32 	%f16, [%rd22+0];
	.loc	17	340	0
	add.u64 	%rd15, %rd17, %rd22;
	.loc	17	341	0
	add.f32 	%f17, %f15, %f16;
	add.f32 	%f7, %f7, %f17;
	.loc	17	342	0
	sub.s32 	%r9, %r9, 2;
$Lt_5_5634:
	mov.u32 	%r20, 0;
	setp.le.s32 	%p5, %r9, %r20;
	@%p5 bra 	$Lt_5_6146;
	.loc	17	346	0
	ld.global.f32 	%f18, [%rd15+0];
	add.f32 	%f7, %f18, %f7;
$Lt_5_6146:
	.loc	17	352	0
	add.f32 	%f19, %f6, %f3;
	div.approx.f32 	%f20, %f19, %f5;
	add.f32 	%f21, %f19, %f2;
	lg2.approx.f32 	%f22, %f20;
	mul.f32 	%f23, %f21, %f1;
	mov.f32 	%f24, 0f40c00000;    	// 6
	mul.f32 	%f25, %f22, %f24;
	mul.f32 	%f26, %f21, %f23;
	ex2.approx.f32 	%f27, %f25;
	mul.f32 	%f28, %f26, %f27;
	div.approx.f32 	%f29, %f28, %f5;
	add.f32 	%f30, %f7, %f29;
	.loc	17	353	0
	ld.global.f32 	%f31, [%rd10+0];
	mul.f32 	%f32, %f5, %f5;
	mul.f32 	%f33, %f31, %f32;
	mul.f32 	%f7, %f30, %f33;
	.loc	17	355	0
	add.f32 	%f4, %f28, %f4;
	.loc	17	358	0
	st.global.f32 	[%rd8+0], %f7;
	add.u32 	%r4, %r8, %r4;
	add.u64 	%rd13, %rd13, %rd14;
	add.u64 	%rd10, %rd10, %rd6;
	add.u64 	%rd8, %rd8, %rd6;
	add.u64 	%rd5, %rd5, %rd6;
	setp.lt.u32 	%p6, %r4, %r5;
	@%p6 bra 	$Lt_5_4354;
	bra.uni 	$Lt_5_3842;
$Lt_5_6914:
	mov.f32 	%f4, 0f00000000;     	// 0
$Lt_5_3842:
	.loc	17	364	0
	ld.const.u64 	%rd23, [cSim+1128];
	cvt.u64.u32 	%rd24, %r3;
	mul.wide.u32 	%rd25, %r3, 4;
	add.u64 	%rd26, %rd23, %rd25;
	ld.global.f32 	%f34, [%rd26+0];
	mov.f32 	%f35, 0fc0c00000;    	// -6
	div.approx.f32 	%f36, %f4, %f35;
	add.f32 	%f37, %f34, %f36;
	st.global.f32 	[%rd26+0], %f37;
	.loc	17	365	0
	exit;
$LDWend__Z31kReduceObcGbsaBornForces_kernelv:
	} // _Z31kReduceObcGbsaBornForces_kernelv

	.entry _Z28kReduceGBVIBornForces_kernelv
	.maxntid 256,1,1
	.maxnctapersm 1
	{
	.reg .u16 %rh<5>;
	.reg .u32 %r<22>;
	.reg .u64 %rd<28>;
	.reg .f32 %f<35>;
	.reg .pred %p<8>;
	.loc	17	375	0
$LDWbegin__Z28kReduceGBVIBornForces_kernelv:
	.loc	17	378	0
	mov.u16 	%rh1, %ntid.x;
	mov.u16 	%rh2, %ctaid.x;
	mul.wide.u16 	%r1, %rh2, %rh1;
	cvt.u32.u16 	%r2, %tid.x;
	add.u32 	%r3, %r2, %r1;
	mov.s32 	%r4, %r3;
	ld.const.u32 	%r5, [cSim+0];
	setp.ge.u32 	%p1, %r3, %r5;
	@%p1 bra 	$Lt_6_6914;
	cvt.u64.u32 	%rd1, %r3;
	ld.const.s32 	%r6, [cSim+204];
	mov.s32 	%r7, 3;
	setp.gt.s32 	%p2, %r6, %r7;
	mov.u16 	%rh3, %nctaid.x;
	mul.wide.u16 	%r8, %rh3, %rh1;
	mul.wide.u32 	%rd2, %r3, 4;
	cvt.s64.u32 	%rd3, %r8;
	ld.const.u64 	%rd4, [cSim+1152];
	add.u64 	%rd5, %rd2, %rd4;
	mul.wide.u32 	%rd6, %r8, 4;
	ld.const.u64 	%rd7, [cSim+1136];
	add.u64 	%rd8, %rd2, %rd7;
	ld.const.u64 	%rd9, [cSim+408];
	add.u64 	%rd10, %rd9, %rd2;
	ld.const.u64 	%rd11, [cSim+400];
	mul.wide.u32 	%rd12, %r3, 16;
	add.u64 	%rd13, %rd11, %rd12;
	mul.wide.u32 	%rd14, %r8, 16;
	mov.f32 	%f1, 0f00000000;     	// 0
$Lt_6_4354:
 //<loop> Loop body line 378, nesting depth: 1, estimated iterations: unknown
	.loc	17	381	0
	ld.global.f32 	%f2, [%rd5+0];
	.loc	17	382	0
	ld.global.f32 	%f3, [%rd13+0];
	ld.global.f32 	%f4, [%rd13+8];
	.loc	17	385	0
	mov.s64 	%rd15, %rd8;
	.loc	17	387	0
	mov.s32 	%r9, %r6;
	@!%p2 bra 	$Lt_6_7170;
	shr.s32 	%r10, %r6, 31;
	mov.s32 	%r11, 3;
	and.b32 	%r12, %r10, %r11;
	add.s32 	%r13, %r12, %r6;
	shr.s32 	%r14, %r13, 2;
	ld.const.u32 	%r15, [cSim+188];
	cvt.u64.u32 	%rd16, %r15;
	mul.wide.u32 	%rd17, %r15, 4;
	mov.f32 	%f5, 0f00000000;     	// 0
	mov.s32 	%r16, %r14;
$Lt_6_5122:
 //<loop> Loop body line 387, nesting depth: 2, estimated iterations: unknown
	.loc	17	390	0
	ld.global.f32 	%f6, [%rd15+0];
	.loc	17	391	0
	add.u64 	%rd18, %rd17, %rd15;
	.loc	17	392	0
	ld.global.f32 	%f7, [%rd18+0];
	.loc	17	393	0
	add.u64 	%rd19, %rd17, %rd18;
	.loc	17	394	0
	ld.global.f32 	%f8, [%rd19+0];
	.loc	17	395	0
	add.u64 	%rd20, %rd17, %rd19;
	.loc	17	396	0
	ld.global.f32 	%f9, [%rd20+0];
	.loc	17	397	0
	add.u64 	%rd15, %rd17, %rd20;
	.loc	17	398	0
	add.f32 	%f10, %f6, %f7;
	add.f32 	%f11, %f8, %f10;
	add.f32 	%f12, %f9, %f11;
	add.f32 	%f5, %f5, %f12;
	sub.s32 	%r9, %r9, 4;
	mov.u32 	%r17, 3;
	setp.gt.s32 	%p3, %r9, %r17;
	@%p3 bra 	$Lt_6_5122;
	bra.uni 	$Lt_6_4610;
$Lt_6_7170:
	mov.f32 	%f5, 0f00000000;     	// 0
$Lt_6_4610:
	mov.u32 	%r18, 1;
	setp.le.s32 	%p4, %r9, %r18;
	@%p4 bra 	$Lt_6_5634;
	.loc	17	403	0
	ld.global.f32 	%f13, [%rd15+0];
	.loc	17	404	0
	ld.const.u32 	%r19, [cSim+188];
	cvt.u64.u32 	%rd21, %r19;
	mul.wide.u32 	%rd17, %r19, 4;
	add.u64 	%rd22, %rd17, %rd15;
	.loc	17	405	0
	ld.global.f32 	%f14, [%rd22+0];
	.loc	17	406	0
	add.u64 	%rd15, %rd17, %rd22;
	.loc	17	407	0
	add.f32 	%f15, %f13, %f14;
	add.f32 	%f5, %f5, %f15;
	.loc	17	408	0
	sub.s32 	%r9, %r9, 2;
$Lt_6_5634:
	mov.u32 	%r20, 0;
	setp.le.s32 	%p5, %r9, %r20;
	@%p5 bra 	$Lt_6_6146;
	.loc	17	412	0
	ld.global.f32 	%f16, [%rd15+0];
	add.f32 	%f5, %f16, %f5;
$Lt_6_6146:
	.loc	17	417	0
	div.approx.f32 	%f17, %f3, %f2;
	mul.f32 	%f18, %f17, %f17;
	mul.f32 	%f19, %f17, %f18;
	mul.f32 	%f20, %f19, %f4;
	sub.f32 	%f1, %f1, %f20;
	.loc	17	418	0
	mov.f32 	%f21, 0f40400000;    	// 3
	mul.f32 	%f22, %f4, %f21;
	mul.f32 	%f23, %f19, %f22;
	div.approx.f32 	%f24, %f23, %f2;
	add.f32 	%f25, %f5, %f24;
	.loc	17	420	0
	mul.f32 	%f26, %f2, %f2;
	ld.global.f32 	%f27, [%rd10+0];
	mov.f32 	%f28, 0f3eaaaaab;    	// 0.333333
	mul.f32 	%f29, %f26, %f28;
	mul.f32 	%f30, %f26, %f29;
	mul.f32 	%f31, %f27, %f30;
	mul.f32 	%f5, %f25, %f31;
	.loc	17	423	0
	st.global.f32 	[%rd8+0], %f5;
	add.u32 	%r4, %r8, %r4;
	add.u64 	%rd13, %rd13, %rd14;
	add.u64 	%rd10, %rd10, %rd6;
	add.u64 	%rd8, %rd8, %rd6;
	add.u64 	%rd5, %rd5, %rd6;
	setp.lt.u32 	%p6, %r4, %r5;
	@%p6 bra 	$Lt_6_4354;
	bra.uni 	$Lt_6_3842;
$Lt_6_6914:
	mov.f32 	%f1, 0f00000000;     	// 0
$Lt_6_3842:
	.loc	17	426	0
	ld.const.u64 	%rd23, [cSim+1128];
	cvt.u64.u32 	%rd24, %r3;
	mul.wide.u32 	%rd25, %r3, 4;
	add.u64 	%rd26, %rd23, %rd25;
	ld.global.f32 	%f32, [%rd26+0];
	add.f32 	%f33, %f32, %f1;
	st.global.f32 	[%rd26+0], %f33;
	.loc	17	427	0
	exit;
$LDWend__Z28kReduceGBVIBornForces_kernelv:
	} // _Z28kReduceGBVIBornForces_kernelv
	.global .align 8 .b8 _ZTVN10__cxxabiv117__class_type_infoE[8];
	.global .align 8 .b8 _ZTVN10__cxxabiv120__si_class_type_infoE[8];
	.global .align 8 .b8 _ZTVSt9exception[40] = {0,0,0,0,0,0,0,0,0,0,0,0,0,0,0,0,0,0,0,0,0,0,0,0,0,0,0,0,0,0,0,0,0,0,0,0,0,0,0,0};
	.global .align 8 .b8 _ZTVN6OpenMM15OpenMMExceptionE[40] = {0,0,0,0,0,0,0,0,0,0,0,0,0,0,0,0,0,0,0,0,0,0,0,0,0,0,0,0,0,0,0,0,0,0,0,0,0,0,0,0};



// ===== COMPILED SASS (sm_100) =====

	.target	sm_100

	.elftype	@"ET_EXEC"


//--------------------- .note.nv.tkinfo           --------------------------
	.section	.note.nv.tkinfo,"",@"SHT_NOTE"
	.sectionflags	@"SHF_NOTE_NV_TKINFO"
	.tkinfo
        /*0018*/ 	.word	0x00000002
        /*0030*/ 	.string	""
        /*0030*/ 	.string	"ptxas"
        /*0030*/ 	.string	"Cuda compilation tools, release 13.0, V13.0.88"
        /*0030*/ 	.string	"Build cuda_13.0.r13.0/compiler.36424714_0"
        /*0030*/ 	.string	"-arch sm_100 "



//--------------------- .note.nv.cuinfo           --------------------------
	.section	.note.nv.cuinfo,"",@"SHT_NOTE"
	.sectionflags	@"SHF_NOTE_NV_CUINFO"
        /*0018*/ 	.short	0x0002
        /*001a*/ 	.short	0x000b
        /*001c*/ 	.short	0x0082
	.zero		2


//--------------------- .nv.info                  --------------------------
	.section	.nv.info,"",@"SHT_CUDA_INFO"
	.align	4


	//----- nvinfo : EIATTR_REGCOUNT
	.align		4
        /*0000*/ 	.byte	0x04, 0x2f
        /*0002*/ 	.short	(.L_6 - .L_5)
	.align		4
.L_5:
        /*0004*/ 	.word	index@(_Z19kClearForces_kernelv)
        /*0008*/ 	.word	0x00000008


	//----- nvinfo : EIATTR_FRAME_SIZE
	.align		4
.L_6:
        /*000c*/ 	.byte	0x04, 0x11
        /*000e*/ 	.short	(.L_8 - .L_7)
	.align		4
.L_7:
        /*0010*/ 	.word	index@(_Z19kClearForces_kernelv)
        /*0014*/ 	.word	0x00000000


	//----- nvinfo : EIATTR_REGCOUNT
	.align		4
.L_8:
        /*0018*/ 	.byte	0x04, 0x2f
        /*001a*/ 	.short	(.L_10 - .L_9)
	.align		4
.L_9:
        /*001c*/ 	.word	index@(_Z29kClearBornSumAndForces_kernelv)
        /*0020*/ 	.word	0x0000000e


	//----- nvinfo : EIATTR_FRAME_SIZE
	.align		4
.L_10:
        /*0024*/ 	.byte	0x04, 0x11
        /*0026*/ 	.short	(.L_12 - .L_11)
	.align		4
.L_11:
        /*0028*/ 	.word	index@(_Z29kClearBornSumAndForces_kernelv)
        /*002c*/ 	.word	0x00000000


	//----- nvinfo : EIATTR_REGCOUNT
	.align		4
.L_12:
        /*0030*/ 	.byte	0x04, 0x2f
        /*0032*/ 	.short	(.L_14 - .L_13)
	.align		4
.L_13:
        /*0034*/ 	.word	index@(_Z19kClearEnergy_kernelv)
        /*0038*/ 	.word	0x00000008


	//----- nvinfo : EIATTR_FRAME_SIZE
	.align		4
.L_14:
        /*003c*/ 	.byte	0x04, 0x11
        /*003e*/ 	.short	(.L_16 - .L_15)
	.align		4
.L_15:
        /*0040*/ 	.word	index@(_Z19kClearEnergy_kernelv)
        /*0044*/ 	.word	0x00000000


	//----- nvinfo : EIATTR_REGCOUNT
	.align		4
.L_16:
        /*0048*/ 	.byte	0x04, 0x2f
        /*004a*/ 	.short	(.L_18 - .L_17)
	.align		4
.L_17:
        /*004c*/ 	.word	index@(_Z30kReduceBornSumAndForces_kernelv)
        /*0050*/ 	.word	0x00000028


	//----- nvinfo : EIATTR_FRAME_SIZE
	.align		4
.L_18:
        /*0054*/ 	.byte	0x04, 0x11
        /*0056*/ 	.short	(.L_20 - .L_19)
	.align		4
.L_19:
        /*0058*/ 	.word	index@(_Z30kReduceBornSumAndForces_kernelv)
        /*005c*/ 	.word	0x00000000


	//----- nvinfo : EIATTR_REGCOUNT
	.align		4
.L_20:
        /*0060*/ 	.byte	0x04, 0x2f
        /*0062*/ 	.short	(.L_22 - .L_21)
	.align		4
.L_21:
        /*0064*/ 	.word	index@(_Z20kReduceForces_kernelv)
        /*0068*/ 	.word	0x00000028


	//----- nvinfo : EIATTR_FRAME_SIZE
	.align		4
.L_22:
        /*006c*/ 	.byte	0x04, 0x11
        /*006e*/ 	.short	(.L_24 - .L_23)
	.align		4
.L_23:
        /*0070*/ 	.word	index@(_Z20kReduceForces_kernelv)
        /*0074*/ 	.word	0x00000000


	//----- nvinfo : EIATTR_REGCOUNT
	.align		4
.L_24:
        /*0078*/ 	.byte	0x04, 0x2f
        /*007a*/ 	.short	(.L_26 - .L_25)
	.align		4
.L_25:
        /*007c*/ 	.word	index@(_Z31kReduceObcGbsaBornForces_kernelv)
        /*0080*/ 	.word	0x00000030


	//----- nvinfo : EIATTR_FRAME_SIZE
	.align		4
.L_26:
        /*0084*/ 	.byte	0x04, 0x11
        /*0086*/ 	.short	(.L_28 - .L_27)
	.align		4
.L_27:
        /*0088*/ 	.word	index@(_Z31kReduceObcGbsaBornForces_kernelv)
        /*008c*/ 	.word	0x00000000


	//----- nvinfo : EIATTR_REGCOUNT
	.align		4
.L_28:
        /*0090*/ 	.byte	0x04, 0x2f
        /*0092*/ 	.short	(.L_30 - .L_29)
	.align		4
.L_29:
        /*0094*/ 	.word	index@(_Z28kReduceGBVIBornForces_kernelv)
        /*0098*/ 	.word	0x00000030


	//----- nvinfo : EIATTR_FRAME_SIZE
	.align		4
.L_30:
        /*009c*/ 	.byte	0x04, 0x11
        /*009e*/ 	.short	(.L_32 - .L_31)
	.align		4
.L_31:
        /*00a0*/ 	.word	index@(_Z28kReduceGBVIBornForces_kernelv)
        /*00a4*/ 	.word	0x00000000


	//----- nvinfo : EIATTR_MIN_STACK_SIZE
	.align		4
.L_32:
        /*00a8*/ 	.byte	0x04, 0x12
        /*00aa*/ 	.short	(.L_34 - .L_33)
	.align		4
.L_33:
        /*00ac*/ 	.word	index@(_Z28kReduceGBVIBornForces_kernelv)
        /*00b0*/ 	.word	0x00000000


	//----- nvinfo : EIATTR_MIN_STACK_SIZE
	.align		4
.L_34:
        /*00b4*/ 	.byte	0x04, 0x12
        /*00b6*/ 	.short	(.L_36 - .L_35)
	.align		4
.L_35:
        /*00b8*/ 	.word	index@(_Z31kReduceObcGbsaBornForces_kernelv)
        /*00bc*/ 	.word	0x00000000


	//----- nvinfo : EIATTR_MIN_STACK_SIZE
	.align		4
.L_36:
        /*00c0*/ 	.byte	0x04, 0x12
        /*00c2*/ 	.short	(.L_38 - .L_37)
	.align		4
.L_37:
        /*00c4*/ 	.word	index@(_Z20kReduceForces_kernelv)
        /*00c8*/ 	.word	0x00000000


	//----- nvinfo : EIATTR_MIN_STACK_SIZE
	.align		4
.L_38:
        /*00cc*/ 	.byte	0x04, 0x12
        /*00ce*/ 	.short	(.L_40 - .L_39)
	.align		4
.L_39:
        /*00d0*/ 	.word	index@(_Z30kReduceBornSumAndForces_kernelv)
        /*00d4*/ 	.word	0x00000000


	//----- nvinfo : EIATTR_MIN_STACK_SIZE
	.align		4
.L_40:
        /*00d8*/ 	.byte	0x04, 0x12
        /*00da*/ 	.short	(.L_42 - .L_41)
	.align		4
.L_41:
        /*00dc*/ 	.word	index@(_Z19kClearEnergy_kernelv)
        /*00e0*/ 	.word	0x00000000


	//----- nvinfo : EIATTR_MIN_STACK_SIZE
	.align		4
.L_42:
        /*00e4*/ 	.byte	0x04, 0x12
        /*00e6*/ 	.short	(.L_44 - .L_43)
	.align		4
.L_43:
        /*00e8*/ 	.word	index@(_Z29kClearBornSumAndForces_kernelv)
        /*00ec*/ 	.word	0x00000000


	//----- nvinfo : EIATTR_MIN_STACK_SIZE
	.align		4
.L_44:
        /*00f0*/ 	.byte	0x04, 0x12
        /*00f2*/ 	.short	(.L_46 - .L_45)
	.align		4
.L_45:
        /*00f4*/ 	.word	index@(_Z19kClearForces_kernelv)
        /*00f8*/ 	.word	0x00000000
.L_46:


//--------------------- .nv.compat                --------------------------
	.section	.nv.compat,"",@"SHT_CUDA_COMPAT_INFO"
	.align	4
        /*0000*/ 	.byte	0x02, 0x09, 0x00, 0x00, 0x02, 0x02, 0x01, 0x00, 0x02, 0x05, 0x05, 0x00, 0x03, 0x07, 0x01, 0x01
        /*0010*/ 	.byte	0x02, 0x03, 0x00, 0x00, 0x02, 0x06, 0x01, 0x00, 0x04, 0x0b, 0x08, 0x00, 0x01, 0x00, 0x00, 0x00
        /*0020*/ 	.byte	0x00, 0x00, 0x00, 0x00


//--------------------- .nv.info._Z28kReduceGBVIBornForces_kernelv --------------------------
	.section	.nv.info._Z28kReduceGBVIBornForces_kernelv,"",@"SHT_CUDA_INFO"
	.sectionflags	@""
	.align	4


	//----- nvinfo : EIATTR_CUDA_API_VERSION
	.align		4
        /*0000*/ 	.byte	0x04, 0x37
        /*0002*/ 	.short	(.L_48 - .L_47)
.L_47:
        /*0004*/ 	.word	0x00000082


	//----- nvinfo : EIATTR_SPARSE_MMA_MASK
	.align		4
.L_48:
        /*0008*/ 	.byte	0x03, 0x50
        /*000a*/ 	.short	0x0000


	//----- nvinfo : EIATTR_MAXREG_COUNT
	.align		4
        /*000c*/ 	.byte	0x03, 0x1b
        /*000e*/ 	.short	0x00ff


	//----- nvinfo : EIATTR_MERCURY_ISA_VERSION
	.align		4
        /*0010*/ 	.byte	0x03, 0x5f
        /*0012*/ 	.short	0x0101


	//----- nvinfo : EIATTR_VRC_CTA_INIT_COUNT
	.align		4
        /*0014*/ 	.byte	0x02, 0x4a
	.zero		1
	.zero		1


	//----- nvinfo : EIATTR_EXIT_INSTR_OFFSETS
	.align		4
        /*0018*/ 	.byte	0x04, 0x1c
        /*001a*/ 	.short	(.L_50 - .L_49)


	//   ....[0]....
.L_49:
        /*001c*/ 	.word	0x00000bb0


	//----- nvinfo : EIATTR_MAX_THREADS
	.align		4
.L_50:
        /*0020*/ 	.byte	0x04, 0x05
        /*0022*/ 	.short	(.L_52 - .L_51)
.L_51:
        /*0024*/ 	.word	0x00000100
        /*0028*/ 	.word	0x00000001
        /*002c*/ 	.word	0x00000001


	//----- nvinfo : EIATTR_CRS_STACK_SIZE
	.align		4
.L_52:
        /*0030*/ 	.byte	0x04, 0x1e
        /*0032*/ 	.short	(.L_54 - .L_53)
.L_53:
        /*0034*/ 	.word	0x00000000


	//----- nvinfo : EIATTR_SW_WAR
	.align		4
.L_54:
        /*0038*/ 	.byte	0x04, 0x36
        /*003a*/ 	.short	(.L_56 - .L_55)
.L_55:
        /*003c*/ 	.word	0x00000008
.L_56:


//--------------------- .nv.info._Z31kReduceObcGbsaBornForces_kernelv --------------------------
	.section	.nv.info._Z31kReduceObcGbsaBornForces_kernelv,"",@"SHT_CUDA_INFO"
	.sectionflags	@""
	.align	4


	//----- nvinfo : EIATTR_CUDA_API_VERSION
	.align		4
        /*0000*/ 	.byte	0x04, 0x37
        /*0002*/ 	.short	(.L_58 - .L_57)
.L_57:
        /*0004*/ 	.word	0x00000082


	//----- nvinfo : EIATTR_SPARSE_MMA_MASK
	.align		4
.L_58:
        /*0008*/ 	.byte	0x03, 0x50
        /*000a*/ 	.short	0x0000


	//----- nvinfo : EIATTR_MAXREG_COUNT
	.align		4
        /*000c*/ 	.byte	0x03, 0x1b
        /*000e*/ 	.short	0x00ff


	//----- nvinfo : EIATTR_MERCURY_ISA_VERSION
	.align		4
        /*0010*/ 	.byte	0x03, 0x5f
        /*0012*/ 	.short	0x0101


	//----- nvinfo : EIATTR_VRC_CTA_INIT_COUNT
	.align		4
        /*0014*/ 	.byte	0x02, 0x4a
	.zero		1
	.zero		1


	//----- nvinfo : EIATTR_EXIT_INSTR_OFFSETS
	.align		4
        /*0018*/ 	.byte	0x04, 0x1c
        /*001a*/ 	.short	(.L_60 - .L_59)


	//   ....[0]....
.L_59:
        /*001c*/ 	.word	0x00000bf0


	//----- nvinfo : EIATTR_MAX_THREADS
	.align		4
.L_60:
        /*0020*/ 	.byte	0x04, 0x05
        /*0022*/ 	.short	(.L_62 - .L_61)
.L_61:
        /*0024*/ 	.word	0x00000100
        /*0028*/ 	.word	0x00000001
        /*002c*/ 	.word	0x00000001


	//----- nvinfo : EIATTR_CRS_STACK_SIZE
	.align		4
.L_62:
        /*0030*/ 	.byte	0x04, 0x1e
        /*0032*/ 	.short	(.L_64 - .L_63)
.L_63:
        /*0034*/ 	.word	0x00000000


	//----- nvinfo : EIATTR_SW_WAR
	.align		4
.L_64:
        /*0038*/ 	.byte	0x04, 0x36
        /*003a*/ 	.short	(.L_66 - .L_65)
.L_65:
        /*003c*/ 	.word	0x00000008
.L_66:


//--------------------- .nv.info._Z20kReduceForces_kernelv --------------------------
	.section	.nv.info._Z20kReduceForces_kernelv,"",@"SHT_CUDA_INFO"
	.sectionflags	@""
	.align	4


	//----- nvinfo : EIATTR_CUDA_API_VERSION
	.align		4
        /*0000*/ 	.byte	0x04, 0x37
        /*0002*/ 	.short	(.L_68 - .L_67)
.L_67:
        /*0004*/ 	.word	0x00000082


	//----- nvinfo : EIATTR_SPARSE_MMA_MASK
	.align		4
.L_68:
        /*0008*/ 	.byte	0x03, 0x50
        /*000a*/ 	.short	0x0000


	//----- nvinfo : EIATTR_MAXREG_COUNT
	.align		4
        /*000c*/ 	.byte	0x03, 0x1b
        /*000e*/ 	.short	0x00ff


	//----- nvinfo : EIATTR_MERCURY_ISA_VERSION
	.align		4
        /*0010*/ 	.byte	0x03, 0x5f
        /*0012*/ 	.short	0x0101


	//----- nvinfo : EIATTR_VRC_CTA_INIT_COUNT
	.align		4
        /*0014*/ 	.byte	0x02, 0x4a
	.zero		1
	.zero		1


	//----- nvinfo : EIATTR_EXIT_INSTR_OFFSETS
	.align		4
        /*0018*/ 	.byte	0x04, 0x1c
        /*001a*/ 	.short	(.L_70 - .L_69)


	//   ....[0]....
.L_69:
        /*001c*/ 	.word	0x000000a0


	//   ....[1]....
        /*0020*/ 	.word	0x00000b80


	//----- nvinfo : EIATTR_MAX_THREADS
	.align		4
.L_70:
        /*0024*/ 	.byte	0x04, 0x05
        /*0026*/ 	.short	(.L_72 - .L_71)
.L_71:
        /*0028*/ 	.word	0x00000100
        /*002c*/ 	.word	0x00000001
        /*0030*/ 	.word	0x00000001


	//----- nvinfo : EIATTR_CRS_STACK_SIZE
	.align		4
.L_72:
        /*0034*/ 	.byte	0x04, 0x1e
        /*0036*/ 	.short	(.L_74 - .L_73)
.L_73:
        /*0038*/ 	.word	0x00000000


	//----- nvinfo : EIATTR_SW_WAR
	.align		4
.L_74:
        /*003c*/ 	.byte	0x04, 0x36
        /*003e*/ 	.short	(.L_76 - .L_75)
.L_75:
        /*0040*/ 	.word	0x00000008
.L_76:


//--------------------- .nv.info._Z30kReduceBornSumAndForces_kernelv --------------------------
	.section	.nv.info._Z30kReduceBornSumAndForces_kernelv,"",@"SHT_CUDA_INFO"
	.sectionflags	@""
	.align	4


	//----- nvinfo : EIATTR_CUDA_API_VERSION
	.align		4
        /*0000*/ 	.byte	0x04, 0x37
        /*0002*/ 	.short	(.L_78 - .L_77)
.L_77:
        /*0004*/ 	.word	0x00000082


	//----- nvinfo : EIATTR_SPARSE_MMA_MASK
	.align		4
.L_78:
        /*0008*/ 	.byte	0x03, 0x50
        /*000a*/ 	.short	0x0000


	//----- nvinfo : EIATTR_MAXREG_COUNT
	.align		4
        /*000c*/ 	.byte	0x03, 0x1b
        /*000e*/ 	.short	0x00ff


	//----- nvinfo : EIATTR_MERCURY_ISA_VERSION
	.align		4
        /*0010*/ 	.byte	0x03, 0x5f
        /*0012*/ 	.short	0x0101


	//----- nvinfo : EIATTR_VRC_CTA_INIT_COUNT
	.align		4
        /*0014*/ 	.byte	0x02, 0x4a
	.zero		1
	.zero		1


	//----- nvinfo : EIATTR_EXIT_INSTR_OFFSETS
	.align		4
        /*0018*/ 	.byte	0x04, 0x1c
        /*001a*/ 	.short	(.L_80 - .L_79)


	//   ....[0]....
.L_79:
        /*001c*/ 	.word	0x00000be0


	//   ....[1]....
        /*0020*/ 	.word	0x00001910


	//----- nvinfo : EIATTR_MAX_THREADS
	.align		4
.L_80:
        /*0024*/ 	.byte	0x04, 0x05
        /*0026*/ 	.short	(.L_82 - .L_81)
.L_81:
        /*0028*/ 	.word	0x00000100
        /*002c*/ 	.word	0x00000001
        /*0030*/ 	.word	0x00000001


	//----- nvinfo : EIATTR_CRS_STACK_SIZE
	.align		4
.L_82:
        /*0034*/ 	.byte	0x04, 0x1e
        /*0036*/ 	.short	(.L_84 - .L_83)
.L_83:
        /*0038*/ 	.word	0x00000000


	//----- nvinfo : EIATTR_SW_WAR
	.align		4
.L_84:
        /*003c*/ 	.byte	0x04, 0x36
        /*003e*/ 	.short	(.L_86 - .L_85)
.L_85:
        /*0040*/ 	.word	0x00000008
.L_86:


//--------------------- .nv.info._Z19kClearEnergy_kernelv --------------------------
	.section	.nv.info._Z19kClearEnergy_kernelv,"",@"SHT_CUDA_INFO"
	.sectionflags	@""
	.align	4


	//----- nvinfo : EIATTR_CUDA_API_VERSION
	.align		4
        /*0000*/ 	.byte	0x04, 0x37
        /*0002*/ 	.short	(.L_88 - .L_87)
.L_87:
        /*0004*/ 	.word	0x00000082


	//----- nvinfo : EIATTR_SPARSE_MMA_MASK
	.align		4
.L_88:
        /*0008*/ 	.byte	0x03, 0x50
        /*000a*/ 	.short	0x0000


	//----- nvinfo : EIATTR_MAXREG_COUNT
	.align		4
        /*000c*/ 	.byte	0x03, 0x1b
        /*000e*/ 	.short	0x00a8


	//----- nvinfo : EIATTR_MERCURY_ISA_VERSION
	.align		4
        /*0010*/ 	.byte	0x03, 0x5f
        /*0012*/ 	.short	0x0101


	//----- nvinfo : EIATTR_VRC_CTA_INIT_COUNT
	.align		4
        /*0014*/ 	.byte	0x02, 0x4a
	.zero		1
	.zero		1


	//----- nvinfo : EIATTR_EXIT_INSTR_OFFSETS
	.align		4
        /*0018*/ 	.byte	0x04, 0x1c
        /*001a*/ 	.short	(.L_90 - .L_89)


	//   ....[0]....
.L_89:
        /*001c*/ 	.word	0x000000a0


	//   ....[1]....
        /*0020*/ 	.word	0x00000160


	//----- nvinfo : EIATTR_MAX_THREADS
	.align		4
.L_90:
        /*0024*/ 	.byte	0x04, 0x05
        /*0026*/ 	.short	(.L_92 - .L_91)
.L_91:
        /*0028*/ 	.word	0x00000180
        /*002c*/ 	.word	0x00000001
        /*0030*/ 	.word	0x00000001


	//----- nvinfo : EIATTR_CRS_STACK_SIZE
	.align		4
.L_92:
        /*0034*/ 	.byte	0x04, 0x1e
        /*0036*/ 	.short	(.L_94 - .L_93)
.L_93:
        /*0038*/ 	.word	0x00000000


	//----- nvinfo : EIATTR_SW_WAR
	.align		4
.L_94:
        /*003c*/ 	.byte	0x04, 0x36
        /*003e*/ 	.short	(.L_96 - .L_95)
.L_95:
        /*0040*/ 	.word	0x00000008
.L_96:


//--------------------- .nv.info._Z29kClearBornSumAndForces_kernelv --------------------------
	.section	.nv.info._Z29kClearBornSumAndForces_kernelv,"",@"SHT_CUDA_INFO"
	.sectionflags	@""
	.align	4


	//----- nvinfo : EIATTR_CUDA_API_VERSION
	.align		4
        /*0000*/ 	.byte	0x04, 0x37
        /*0002*/ 	.short	(.L_98 - .L_97)
.L_97:
        /*0004*/ 	.word	0x00000082


	//----- nvinfo : EIATTR_SPARSE_MMA_MASK
	.align		4
.L_98:
        /*0008*/ 	.byte	0x03, 0x50
        /*000a*/ 	.short	0x0000


	//----- nvinfo : EIATTR_MAXREG_COUNT
	.align		4
        /*000c*/ 	.byte	0x03, 0x1b
        /*000e*/ 	.short	0x00a8


	//----- nvinfo : EIATTR_MERCURY_ISA_VERSION
	.align		4
        /*0010*/ 	.byte	0x03, 0x5f
        /*0012*/ 	.short	0x0101


	//----- nvinfo : EIATTR_VRC_CTA_INIT_COUNT
	.align		4
        /*0014*/ 	.byte	0x02, 0x4a
	.zero		1
	.zero		1


	//----- nvinfo : EIATTR_EXIT_INSTR_OFFSETS
	.align		4
        /*0018*/ 	.byte	0x04, 0x1c
        /*001a*/ 	.short	(.L_100 - .L_99)


	//   ....[0]....
.L_99:
        /*001c*/ 	.word	0x00000250


	//   ....[1]....
        /*0020*/ 	.word	0x00000300


	//----- nvinfo : EIATTR_MAX_THREADS
	.align		4
.L_100:
        /*0024*/ 	.byte	0x04, 0x05
        /*0026*/ 	.short	(.L_102 - .L_101)
.L_101:
        /*0028*/ 	.word	0x00000180
        /*002c*/ 	.word	0x00000001
        /*0030*/ 	.word	0x00000001


	//----- nvinfo : EIATTR_CRS_STACK_SIZE
	.align		4
.L_102:
        /*0034*/ 	.byte	0x04, 0x1e
        /*0036*/ 	.short	(.L_104 - .L_103)
.L_103:
        /*0038*/ 	.word	0x00000000


	//----- nvinfo : EIATTR_SW_WAR
	.align		4
.L_104:
        /*003c*/ 	.byte	0x04, 0x36
        /*003e*/ 	.short	(.L_106 - .L_105)
.L_105:
        /*0040*/ 	.word	0x00000008
.L_106:


//--------------------- .nv.info._Z19kClearForces_kernelv --------------------------
	.section	.nv.info._Z19kClearForces_kernelv,"",@"SHT_CUDA_INFO"
	.sectionflags	@""
	.align	4


	//----- nvinfo : EIATTR_CUDA_API_VERSION
	.align		4
        /*0000*/ 	.byte	0x04, 0x37
        /*0002*/ 	.short	(.L_108 - .L_107)
.L_107:
        /*0004*/ 	.word	0x00000082


	//----- nvinfo : EIATTR_SPARSE_MMA_MASK
	.align		4
.L_108:
        /*0008*/ 	.byte	0x03, 0x50
        /*000a*/ 	.short	0x0000


	//----- nvinfo : EIATTR_MAXREG_COUNT
	.align		4
        /*000c*/ 	.byte	0x03, 0x1b
        /*000e*/ 	.short	0x00a8


	//----- nvinfo : EIATTR_MERCURY_ISA_VERSION
	.align		4
        /*0010*/ 	.byte	0x03, 0x5f
        /*0012*/ 	.short	0x0101


	//----- nvinfo : EIATTR_VRC_CTA_INIT_COUNT
	.align		4
        /*0014*/ 	.byte	0x02, 0x4a
	.zero		1
	.zero		1


	//----- nvinfo : EIATTR_EXIT_INSTR_OFFSETS
	.align		4
        /*0018*/ 	.byte	0x04, 0x1c
        /*001a*/ 	.short	(.L_110 - .L_109)


	//   ....[0]....
.L_109:
        /*001c*/ 	.word	0x000000c0


	//   ....[1]....
        /*0020*/ 	.word	0x00000180


	//----- nvinfo : EIATTR_MAX_THREADS
	.align		4
.L_110:
        /*0024*/ 	.byte	0x04, 0x05
        /*0026*/ 	.short	(.L_112 - .L_111)
.L_111:
        /*0028*/ 	.word	0x00000180
        /*002c*/ 	.word	0x00000001
        /*0030*/ 	.word	0x00000001


	//----- nvinfo : EIATTR_CRS_STACK_SIZE
	.align		4
.L_112:
        /*0034*/ 	.byte	0x04, 0x1e
        /*0036*/ 	.short	(.L_114 - .L_113)
.L_113:
        /*0038*/ 	.word	0x00000000


	//----- nvinfo : EIATTR_SW_WAR
	.align		4
.L_114:
        /*003c*/ 	.byte	0x04, 0x36
        /*003e*/ 	.short	(.L_116 - .L_115)
.L_115:
        /*0040*/ 	.word	0x00000008
.L_116:


//--------------------- .nv.callgraph             --------------------------
	.section	.nv.callgraph,"",@"SHT_CUDA_CALLGRAPH"
	.align	4
	.sectionentsize	8
	.align		4
        /*0000*/ 	.word	0x00000000
	.align		4
        /*0004*/ 	.word	0xffffffff
	.align		4
        /*0008*/ 	.word	0x00000000
	.align		4
        /*000c*/ 	.word	0xfffffffe
	.align		4
        /*0010*/ 	.word	0x00000000
	.align		4
        /*0014*/ 	.word	0xfffffffd
	.align		4
        /*0018*/ 	.word	0x00000000
	.align		4
        /*001c*/ 	.word	0xfffffffc


//--------------------- .nv.constant3             --------------------------
	.section	.nv.constant3,"a",@progbits
	.align	8
.nv.constant3:
	.type		cSim,@object
	.size		cSim,(.L_0 - cSim)
cSim:
	.zero		1224
.L_0:


//--------------------- .nv.constant4             --------------------------
	.section	.nv.constant4,"a",@progbits
	.align	8
	.align		8
.nv.constant4:
        /*0000*/ 	.dword	_ZTVN10__cxxabiv117__class_type_infoE
	.align		8
        /*0008*/ 	.dword	_ZTVN10__cxxabiv120__si_class_type_infoE
	.align		8
        /*0010*/ 	.dword	_ZTVSt9exception
	.align		8
        /*0018*/ 	.dword	_ZTVN6OpenMM15OpenMMExceptionE


//--------------------- .text._Z28kReduceGBVIBornForces_kernelv --------------------------
	.section	.text._Z28kReduceGBVIBornForces_kernelv,"ax",@progbits
	.align	128
.text._Z28kReduceGBVIBornForces_kernelv:
        .type           _Z28kReduceGBVIBornForces_kernelv,@function
        .size           _Z28kReduceGBVIBornForces_kernelv,(.L_x_56 - _Z28kReduceGBVIBornForces_kernelv)
        .other          _Z28kReduceGBVIBornForces_kernelv,@"STO_CUDA_ENTRY STV_DEFAULT"
_Z28kReduceGBVIBornForces_kernelv:
[----:B------:R-:W-:Y:S01]  /*0000*/  LDC R1, c[0x0][0x37c] ;  /* 0x0000df00ff017b82 */ /* 0x000fe20000000800 */
[----:B------:R-:W0:Y:S01]  /*0010*/  S2R R3, SR_CTAID.X ;  /* 0x0000000000037919 */ /* 0x000e220000002500 */
[----:B------:R-:W1:Y:S01]  /*0020*/  LDCU UR4, c[0x0][0x360] ;  /* 0x00006c00ff0477ac */ /* 0x000e620008000800 */
[----:B------:R-:W-:Y:S01]  /*0030*/  BSSY.RECONVERGENT B0, `(.L_x_0) ;  /* 0x00000b2000007945 */ /* 0x000fe20003800200 */
[----:B------:R-:W2:Y:S01]  /*0040*/  S2R R0, SR_TID.X ;  /* 0x0000000000007919 */ /* 0x000ea20000002100 */
[----:B------:R-:W3:Y:S01]  /*0050*/  LDCU UR5, c[0x3][URZ] ;  /* 0x00c00000ff0577ac */ /* 0x000ee20008000800 */
[----:B------:R-:W4:Y:S01]  /*0060*/  LDCU.64 UR6, c[0x0][0x358] ;  /* 0x00006b00ff0677ac */ /* 0x000f220008000a00 */
[----:B-1----:R-:W-:Y:S01]  /*0070*/  ULOP3.LUT UR4, UR4, 0xffff, URZ, 0xc0, !UPT ;  /* 0x0000ffff04047892 */ /* 0x002fe2000f8ec0ff */
[----:B0-----:R-:W-:Y:S02]  /*0080*/  LOP3.LUT R3, R3, 0xffff, RZ, 0xc0, !PT ;  /* 0x0000ffff03037812 */ /* 0x001fe400078ec0ff */
[----:B--2---:R-:W-:-:S05]  /*0090*/  LOP3.LUT R0, R0, 0xffff, RZ, 0xc0, !PT ;  /* 0x0000ffff00007812 */ /* 0x004fca00078ec0ff */
[----:B------:R-:W-:-:S05]  /*00a0*/  IMAD R0, R3, UR4, R0 ;  /* 0x0000000403007c24 */ /* 0x000fca000f8e0200 */
[----:B---3--:R-:W-:-:S13]  /*00b0*/  ISETP.GE.U32.AND P0, PT, R0, UR5, PT ;  /* 0x0000000500007c0c */ /* 0x008fda000bf06070 */
[----:B----4-:R-:W-:Y:S05]  /*00c0*/  @P0 BRA `(.L_x_1) ;  /* 0x00000008009c0947 */ /* 0x010fea0003800000 */
[----:B------:R-:W0:Y:S01]  /*00d0*/  LDC R5, c[0x0][0x370] ;  /* 0x0000dc00ff057b82 */ /* 0x000e220000000800 */
[----:B------:R-:W-:Y:S01]  /*00e0*/  HFMA2 R3, -RZ, RZ, 0, 0 ;  /* 0x00000000ff037431 */ /* 0x000fe200000001ff */
[----:B------:R-:W-:Y:S06]  /*00f0*/  BSSY.RECONVERGENT B1, `(.L_x_2) ;  /* 0x00000a3000017945 */ /* 0x000fec0003800200 */
[----:B------:R-:W1:Y:S08]  /*0100*/  LDC R2, c[0x3][0xcc] ;  /* 0x00c03300ff027b82 */ /* 0x000e700000000800 */
[----:B------:R-:W2:Y:S08]  /*0110*/  LDC.64 R14, c[0x3][0x480] ;  /* 0x00c12000ff0e7b82 */ /* 0x000eb00000000a00 */
[----:B------:R-:W3:Y:S01]  /*0120*/  LDC.64 R12, c[0x3][0x470] ;  /* 0x00c11c00ff0c7b82 */ /* 0x000ee20000000a00 */
[----:B0-----:R-:W-:-:S05]  /*0130*/  LOP3.LUT R5, R5, 0xffff, RZ, 0xc0, !PT ;  /* 0x0000ffff05057812 */ /* 0x001fca00078ec0ff */
[----:B------:R-:W-:Y:S02]  /*0140*/  IMAD R5, R5, UR4, RZ ;  /* 0x0000000405057c24 */ /* 0x000fe4000f8e02ff */
[----:B------:R-:W0:Y:S01]  /*0150*/  LDC.64 R10, c[0x3][0x198] ;  /* 0x00c06600ff0a7b82 */ /* 0x000e220000000a00 */
[----:B-1----:R-:W-:Y:S02]  /*0160*/  ISETP.GT.AND P1, PT, R2, 0x3, PT ;  /* 0x000000030200780c */ /* 0x002fe40003f24270 */
[----:B------:R-:W-:-:S05]  /*0170*/  MOV R2, R0 ;  /* 0x0000000000027202 */ /* 0x000fca0000000f00 */
[----:B------:R-:W1:Y:S01]  /*0180*/  LDC.64 R8, c[0x3][0x190] ;  /* 0x00c06400ff087b82 */ /* 0x000e620000000a00 */
[----:B--2---:R-:W-:-:S04]  /*0190*/  IMAD.WIDE.U32 R14, R0, 0x4, R14 ;  /* 0x00000004000e7825 */ /* 0x004fc800078e000e */
[----:B---3--:R-:W-:-:S04]  /*01a0*/  IMAD.WIDE.U32 R12, R0, 0x4, R12 ;  /* 0x00000004000c7825 */ /* 0x008fc800078e000c */
[----:B0-----:R-:W-:-:S04]  /*01b0*/  IMAD.WIDE.U32 R10, R0, 0x4, R10 ;  /* 0x00000004000a7825 */ /* 0x001fc800078e000a */
[----:B-1----:R-:W-:-:S07]  /*01c0*/  IMAD.WIDE.U32 R8, R0, 0x10, R8 ;  /* 0x0000001000087825 */ /* 0x002fce00078e0008 */
.L_x_8:
[----:B------:R0:W5:Y:S04]  /*01d0*/  LDG.E R4, desc[UR6][R14.64] ;  /* 0x000000060e047981 */ /* 0x000168000c1e1900 */
[----:B------:R0:W5:Y:S04]  /*01e0*/  LDG.E R6, desc[UR6][R8.64] ;  /* 0x0000000608067981 */ /* 0x000168000c1e1900 */
[----:B------:R0:W5:Y:S01]  /*01f0*/  LDG.E R40, desc[UR6][R8.64+0x8] ;  /* 0x0000080608287981 */ /* 0x000162000c1e1900 */
[----:B------:R-:W1:Y:S01]  /*0200*/  LDCU UR5, c[0x3][0xcc] ;  /* 0x00c01980ff0577ac */ /* 0x000e620008000800 */
[----:B------:R-:W-:-:S02]  /*0210*/  MOV R16, R12 ;  /* 0x0000000c00107202 */ /* 0x000fc40000000f00 */
[----:B------:R-:W-:Y:S02]  /*0220*/  MOV R17, R13 ;  /* 0x0000000d00117202 */ /* 0x000fe40000000f00 */
[----:B-1----:R-:W-:Y:S01]  /*0230*/  MOV R44, UR5 ;  /* 0x00000005002c7c02 */ /* 0x002fe20008000f00 */
[----:B0-----:R-:W-:Y:S06]  /*0240*/  @!P1 BRA `(.L_x_3) ;  /* 0x0000000400a49947 */ /* 0x001fec0003800000 */
[----:B------:R-:W-:Y:S02]  /*0250*/  IADD3 R7, PT, PT, R44, -0x3, RZ ;  /* 0xfffffffd2c077810 */ /* 0x000fe40007ffe0ff */
[----:B------:R-:W-:Y:S02]  /*0260*/  PLOP3.LUT P0, PT, PT, PT, PT, 0x80, 0x8 ;  /* 0x000000000008781c */ /* 0x000fe40003f0f070 */
[----:B------:R-:W-:Y:S01]  /*0270*/  ISETP.GT.AND P2, PT, R7, 0xc, PT ;  /* 0x0000000c0700780c */ /* 0x000fe20003f44270 */
[----:B------:R-:W-:-:S12]  /*0280*/  HFMA2 R7, -RZ, RZ, 0, 0 ;  /* 0x00000000ff077431 */ /* 0x000fd800000001ff */
[----:B------:R-:W-:Y:S05]  /*0290*/  @!P2 BRA `(.L_x_4) ;  /* 0x0000000000d4a947 */ /* 0x000fea0003800000 */
[----:B------:R-:W-:-:S13]  /*02a0*/  PLOP3.LUT P0, PT, PT, PT, PT, 0x8, 0x80 ;  /* 0x000000000080781c */ /* 0x000fda0003f0e170 */
.L_x_5:
[----:B------:R-:W0:Y:S01]  /*02b0*/  LDC R41, c[0x3][0xbc] ;  /* 0x00c02f00ff297b82 */ /* 0x000e220000000800 */
[----:B------:R1:W2:Y:S01]  /*02c0*/  LDG.E R45, desc[UR6][R16.64] ;  /* 0x00000006102d7981 */ /* 0x0002a2000c1e1900 */
[----:B0-----:R-:W-:-:S04]  /*02d0*/  IMAD.WIDE.U32 R18, R41, 0x4, R16 ;  /* 0x0000000429127825 */ /* 0x001fc800078e0010 */
[C---:B------:R-:W-:Y:S02]  /*02e0*/  IMAD.WIDE.U32 R20, R41.reuse, 0x4, R18 ;  /* 0x0000000429147825 */ /* 0x040fe400078e0012 */
[----:B------:R-:W2:Y:S02]  /*02f0*/  LDG.E R18, desc[UR6][R18.64] ;  /* 0x0000000612127981 */ /* 0x000ea4000c1e1900 */
[C---:B------:R-:W-:Y:S02]  /*0300*/  IMAD.WIDE.U32 R22, R41.reuse, 0x4, R20 ;  /* 0x0000000429167825 */ /* 0x040fe400078e0014 */
[----:B------:R-:W3:Y:S02]  /*0310*/  LDG.E R20, desc[UR6][R20.64] ;  /* 0x0000000614147981 */ /* 0x000ee4000c1e1900 */
[C---:B------:R-:W-:Y:S02]  /*0320*/  IMAD.WIDE.U32 R24, R41.reuse, 0x4, R22 ;  /* 0x0000000429187825 */ /* 0x040fe400078e0016 */
[----:B------:R0:W4:Y:S02]  /*0330*/  LDG.E R19, desc[UR6][R22.64] ;  /* 0x0000000616137981 */ /* 0x000124000c1e1900 */
[----:B------:R-:W-:-:S02]  /*0340*/  IMAD.WIDE.U32 R26, R41, 0x4, R24 ;  /* 0x00000004291a7825 */ /* 0x000fc400078e0018 */
[----:B------:R-:W4:Y:S02]  /*0350*/  LDG.E R24, desc[UR6][R24.64] ;  /* 0x0000000618187981 */ /* 0x000f24000c1e1900 */
[C---:B------:R-:W-:Y:S02]  /*0360*/  IMAD.WIDE.U32 R28, R41.reuse, 0x4, R26 ;  /* 0x00000004291c7825 */ /* 0x040fe400078e001a */
[----:B------:R-:W4:Y:S02]  /*0370*/  LDG.E R27, desc[UR6][R26.64] ;  /* 0x000000061a1b7981 */ /* 0x000f24000c1e1900 */
[C---:B------:R-:W-:Y:S02]  /*0380*/  IMAD.WIDE.U32 R30, R41.reuse, 0x4, R28 ;  /* 0x00000004291e7825 */ /* 0x040fe400078e001c */
[----:B------:R-:W4:Y:S02]  /*0390*/  LDG.E R28, desc[UR6][R28.64] ;  /* 0x000000061c1c7981 */ /* 0x000f24000c1e1900 */
        /* <DEDUP_REMOVED lines=10> */
[C---:B-1----:R-:W-:Y:S02]  /*0440*/  IMAD.WIDE.U32 R16, R41.reuse, 0x4, R42 ;  /* 0x0000000429107825 */ /* 0x042fe400078e002a */
[----:B------:R-:W4:Y:S02]  /*0450*/  LDG.E R42, desc[UR6][R42.64] ;  /* 0x000000062a2a7981 */ /* 0x000f24000c1e1900 */
[----:B0-----:R-:W-:-:S02]  /*0460*/  IMAD.WIDE.U32 R22, R41, 0x4, R16 ;  /* 0x0000000429167825 */ /* 0x001fc400078e0010 */
[----:B------:R0:W4:Y:S02]  /*0470*/  LDG.E R21, desc[UR6][R16.64] ;  /* 0x0000000610157981 */ /* 0x000124000c1e1900 */
[----:B0-----:R-:W-:Y:S02]  /*0480*/  IMAD.WIDE.U32 R16, R41, 0x4, R22 ;  /* 0x0000000429107825 */ /* 0x001fe400078e0016 */
[----:B------:R-:W4:Y:S04]  /*0490*/  LDG.E R22, desc[UR6][R22.64] ;  /* 0x0000000616167981 */ /* 0x000f28000c1e1900 */
[----:B------:R0:W4:Y:S01]  /*04a0*/  LDG.E R25, desc[UR6][R16.64] ;  /* 0x0000000610197981 */ /* 0x000122000c1e1900 */
[----:B------:R-:W-:-:S04]  /*04b0*/  IADD3 R44, PT, PT, R44, -0x10, RZ ;  /* 0xfffffff02c2c7810 */ /* 0x000fc80007ffe0ff */
[----:B------:R-:W-:Y:S01]  /*04c0*/  ISETP.GT.AND P2, PT, R44, 0xf, PT ;  /* 0x0000000f2c00780c */ /* 0x000fe20003f44270 */
[----:B0-----:R-:W-:-:S04]  /*04d0*/  IMAD.WIDE.U32 R16, R41, 0x4, R16 ;  /* 0x0000000429107825 */ /* 0x001fc800078e0010 */
[----:B--2---:R-:W-:-:S04]  /*04e0*/  FADD.FTZ R45, R45, R18 ;  /* 0x000000122d2d7221 */ /* 0x004fc80000010000 */
[----:B---3--:R-:W-:-:S04]  /*04f0*/  FADD.FTZ R20, R20, R45 ;  /* 0x0000002d14147221 */ /* 0x008fc80000010000 */
[----:B----4-:R-:W-:-:S04]  /*0500*/  FADD.FTZ R20, R19, R20 ;  /* 0x0000001413147221 */ /* 0x010fc80000010000 */
[----:B------:R-:W-:Y:S01]  /*0510*/  FADD.FTZ R20, R20, R7 ;  /* 0x0000000714147221 */ /* 0x000fe20000010000 */
[----:B------:R-:W-:-:S04]  /*0520*/  FADD.FTZ R27, R24, R27 ;  /* 0x0000001b181b7221 */ /* 0x000fc80000010000 */
[----:B------:R-:W-:-:S04]  /*0530*/  FADD.FTZ R27, R28, R27 ;  /* 0x0000001b1c1b7221 */ /* 0x000fc80000010000 */
[----:B------:R-:W-:-:S04]  /*0540*/  FADD.FTZ R27, R30, R27 ;  /* 0x0000001b1e1b7221 */ /* 0x000fc80000010000 */
[----:B------:R-:W-:Y:S01]  /*0550*/  FADD.FTZ R20, R20, R27 ;  /* 0x0000001b14147221 */ /* 0x000fe20000010000 */
[----:B------:R-:W-:-:S04]  /*0560*/  FADD.FTZ R35, R32, R35 ;  /* 0x0000002320237221 */ /* 0x000fc80000010000 */
[----:B------:R-:W-:-:S04]  /*0570*/  FADD.FTZ R35, R36, R35 ;  /* 0x0000002324237221 */ /* 0x000fc80000010000 */
[----:B------:R-:W-:Y:S01]  /*0580*/  FADD.FTZ R35, R38, R35 ;  /* 0x0000002326237221 */ /* 0x000fe20000010000 */
[----:B------:R-:W-:-:S03]  /*0590*/  FADD.FTZ R21, R42, R21 ;  /* 0x000000152a157221 */ /* 0x000fc60000010000 */
[----:B------:R-:W-:Y:S01]  /*05a0*/  FADD.FTZ R20, R20, R35 ;  /* 0x0000002314147221 */ /* 0x000fe20000010000 */
[----:B------:R-:W-:-:S04]  /*05b0*/  FADD.FTZ R22, R22, R21 ;  /* 0x0000001516167221 */ /* 0x000fc80000010000 */
[----:B------:R-:W-:-:S04]  /*05c0*/  FADD.FTZ R25, R25, R22 ;  /* 0x0000001619197221 */ /* 0x000fc80000010000 */
[----:B------:R-:W-:Y:S01]  /*05d0*/  FADD.FTZ R7, R20, R25 ;  /* 0x0000001914077221 */ /* 0x000fe20000010000 */
[----:B------:R-:W-:Y:S06]  /*05e0*/  @P2 BRA `(.L_x_5) ;  /* 0xfffffffc00302947 */ /* 0x000fec000383ffff */
.L_x_4:
[----:B------:R-:W-:-:S04]  /*05f0*/  IADD3 R18, PT, PT, R44, -0x3, RZ ;  /* 0xfffffffd2c127810 */ /* 0x000fc80007ffe0ff */
[----:B------:R-:W-:-:S13]  /*0600*/  ISETP.GT.AND P2, PT, R18, 0x4, PT ;  /* 0x000000041200780c */ /* 0x000fda0003f44270 */
[----:B------:R-:W-:Y:S05]  /*0610*/  @!P2 BRA `(.L_x_6) ;  /* 0x00000000006ca947 */ /* 0x000fea0003800000 */
[----:B------:R-:W0:Y:S02]  /*0620*/  LDC R31, c[0x3][0xbc] ;  /* 0x00c02f00ff1f7b82 */ /* 0x000e240000000800 */
[C---:B0-----:R-:W-:Y:S02]  /*0630*/  IMAD.WIDE.U32 R32, R31.reuse, 0x4, R16 ;  /* 0x000000041f207825 */ /* 0x041fe400078e0010 */
[----:B------:R-:W2:Y:S02]  /*0640*/  LDG.E R16, desc[UR6][R16.64] ;  /* 0x0000000610107981 */ /* 0x000ea4000c1e1900 */
[C---:B------:R-:W-:Y:S02]  /*0650*/  IMAD.WIDE.U32 R18, R31.reuse, 0x4, R32 ;  /* 0x000000041f127825 */ /* 0x040fe400078e0020 */
[----:B------:R-:W2:Y:S02]  /*0660*/  LDG.E R33, desc[UR6][R32.64] ;  /* 0x0000000620217981 */ /* 0x000ea4000c1e1900 */
[----:B------:R-:W-:-:S02]  /*0670*/  IMAD.WIDE.U32 R20, R31, 0x4, R18 ;  /* 0x000000041f147825 */ /* 0x000fc400078e0012 */
[----:B------:R-:W3:Y:S02]  /*0680*/  LDG.E R18, desc[UR6][R18.64] ;  /* 0x0000000612127981 */ /* 0x000ee4000c1e1900 */
[C---:B------:R-:W-:Y:S02]  /*0690*/  IMAD.WIDE.U32 R22, R31.reuse, 0x4, R20 ;  /* 0x000000041f167825 */ /* 0x040fe400078e0014 */
[----:B------:R-:W4:Y:S02]  /*06a0*/  LDG.E R20, desc[UR6][R20.64] ;  /* 0x0000000614147981 */ /* 0x000f24000c1e1900 */
[C---:B------:R-:W-:Y:S02]  /*06b0*/  IMAD.WIDE.U32 R24, R31.reuse, 0x4, R22 ;  /* 0x000000041f187825 */ /* 0x040fe400078e0016 */
[----:B------:R-:W4:Y:S02]  /*06c0*/  LDG.E R22, desc[UR6][R22.64] ;  /* 0x0000000616167981 */ /* 0x000f24000c1e1900 */
[----:B------:R-:W-:-:S02]  /*06d0*/  IMAD.WIDE.U32 R26, R31, 0x4, R24 ;  /* 0x000000041f1a7825 */ /* 0x000fc400078e0018 */
[----:B------:R-:W4:Y:S02]  /*06e0*/  LDG.E R25, desc[UR6][R24.64] ;  /* 0x0000000618197981 */ /* 0x000f24000c1e1900 */
[----:B------:R-:W-:Y:S02]  /*06f0*/  IMAD.WIDE.U32 R28, R31, 0x4, R26 ;  /* 0x000000041f1c7825 */ /* 0x000fe400078e001a */
[----:B------:R-:W4:Y:S04]  /*0700*/  LDG.E R26, desc[UR6][R26.64] ;  /* 0x000000061a1a7981 */ /* 0x000f28000c1e1900 */
[----:B------:R-:W4:Y:S01]  /*0710*/  LDG.E R30, desc[UR6][R28.64] ;  /* 0x000000061c1e7981 */ /* 0x000f22000c1e1900 */
[----:B------:R-:W-:Y:S02]  /*0720*/  PLOP3.LUT P0, PT, PT, PT, PT, 0x8, 0x80 ;  /* 0x000000000080781c */ /* 0x000fe40003f0e170 */
[----:B------:R-:W-:Y:S01]  /*0730*/  IADD3 R44, PT, PT, R44, -0x8, RZ ;  /* 0xfffffff82c2c7810 */ /* 0x000fe20007ffe0ff */
[----:B--2---:R-:W-:-:S04]  /*0740*/  FADD.FTZ R35, R16, R33 ;  /* 0x0000002110237221 */ /* 0x004fc80000010000 */
[----:B---3--:R-:W-:-:S04]  /*0750*/  FADD.FTZ R35, R18, R35 ;  /* 0x0000002312237221 */ /* 0x008fc80000010000 */
[----:B----4-:R-:W-:-:S04]  /*0760*/  FADD.FTZ R16, R20, R35 ;  /* 0x0000002314107221 */ /* 0x010fc80000010000 */
[----:B------:R-:W-:Y:S01]  /*0770*/  FADD.FTZ R7, R7, R16 ;  /* 0x0000001007077221 */ /* 0x000fe20000010000 */
[----:B------:R-:W-:-:S04]  /*0780*/  FADD.FTZ R17, R22, R25 ;  /* 0x0000001916117221 */ /* 0x000fc80000010000 */
[----:B------:R-:W-:-:S04]  /*0790*/  FADD.FTZ R17, R26, R17 ;  /* 0x000000111a117221 */ /* 0x000fc80000010000 */
[----:B------:R-:W-:Y:S01]  /*07a0*/  FADD.FTZ R30, R30, R17 ;  /* 0x000000111e1e7221 */ /* 0x000fe20000010000 */
[----:B------:R-:W-:-:S04]  /*07b0*/  IMAD.WIDE.U32 R16, R31, 0x4, R28 ;  /* 0x000000041f107825 */ /* 0x000fc800078e001c */
[----:B------:R-:W-:-:S07]  /*07c0*/  FADD.FTZ R7, R7, R30 ;  /* 0x0000001e07077221 */ /* 0x000fce0000010000 */
.L_x_6:
[----:B------:R-:W-:-:S13]  /*07d0*/  ISETP.GT.OR P0, PT, R44, 0x3, P0 ;  /* 0x000000032c00780c */ /* 0x000fda0000704670 */
[----:B------:R-:W-:Y:S05]  /*07e0*/  @!P0 BRA `(.L_x_7) ;  /* 0x0000000000408947 */ /* 0x000fea0003800000 */
[----:B------:R-:W0:Y:S02]  /*07f0*/  LDC R25, c[0x3][0xbc] ;  /* 0x00c02f00ff197b82 */ /* 0x000e240000000800 */
[C---:B0-----:R-:W-:Y:S02]  /*0800*/  IMAD.WIDE.U32 R20, R25.reuse, 0x4, R16 ;  /* 0x0000000419147825 */ /* 0x041fe400078e0010 */
[----:B------:R-:W2:Y:S02]  /*0810*/  LDG.E R16, desc[UR6][R16.64] ;  /* 0x0000000610107981 */ /* 0x000ea4000c1e1900 */
[C---:B------:R-:W-:Y:S02]  /*0820*/  IMAD.WIDE.U32 R22, R25.reuse, 0x4, R20 ;  /* 0x0000000419167825 */ /* 0x040fe400078e0014 */
[----:B------:R-:W2:Y:S02]  /*0830*/  LDG.E R21, desc[UR6][R20.64] ;  /* 0x0000000614157981 */ /* 0x000ea4000c1e1900 */
[----:B------:R-:W-:-:S02]  /*0840*/  IMAD.WIDE.U32 R18, R25, 0x4, R22 ;  /* 0x0000000419127825 */ /* 0x000fc400078e0016 */
[----:B------:R-:W3:Y:S04]  /*0850*/  LDG.E R22, desc[UR6][R22.64] ;  /* 0x0000000616167981 */ /* 0x000ee8000c1e1900 */
[----:B------:R-:W4:Y:S01]  /*0860*/  LDG.E R24, desc[UR6][R18.64] ;  /* 0x0000000612187981 */ /* 0x000f22000c1e1900 */
[----:B------:R-:W-:Y:S01]  /*0870*/  IADD3 R44, PT, PT, R44, -0x4, RZ ;  /* 0xfffffffc2c2c7810 */ /* 0x000fe20007ffe0ff */
[----:B--2---:R-:W-:-:S04]  /*0880*/  FADD.FTZ R27, R16, R21 ;  /* 0x00000015101b7221 */ /* 0x004fc80000010000 */
[----:B---3--:R-:W-:-:S04]  /*0890*/  FADD.FTZ R27, R22, R27 ;  /* 0x0000001b161b7221 */ /* 0x008fc80000010000 */
[----:B----4-:R-:W-:Y:S01]  /*08a0*/  FADD.FTZ R24, R24, R27 ;  /* 0x0000001b18187221 */ /* 0x010fe20000010000 */
[----:B------:R-:W-:-:S04]  /*08b0*/  IMAD.WIDE.U32 R16, R25, 0x4, R18 ;  /* 0x0000000419107825 */ /* 0x000fc800078e0012 */
[----:B------:R-:W-:Y:S01]  /*08c0*/  FADD.FTZ R7, R7, R24 ;  /* 0x0000001807077221 */ /* 0x000fe20000010000 */
[----:B------:R-:W-:Y:S06]  /*08d0*/  BRA `(.L_x_7) ;  /* 0x0000000000047947 */ /* 0x000fec0003800000 */
.L_x_3:
[----:B------:R-:W-:-:S07]  /*08e0*/  HFMA2 R7, -RZ, RZ, 0, 0 ;  /* 0x00000000ff077431 */ /* 0x000fce00000001ff */
.L_x_7:
[C---:B------:R-:W-:Y:S01]  /*08f0*/  ISETP.GT.AND P0, PT, R44.reuse, 0x1, PT ;  /* 0x000000012c00780c */ /* 0x040fe20003f04270 */
[----:B------:R-:W2:Y:S01]  /*0900*/  LDG.E R23, desc[UR6][R10.64] ;  /* 0x000000060a177981 */ /* 0x000ea2000c1e1900 */
[----:B-----5:R-:W0:Y:S01]  /*0910*/  MUFU.RCP R27, R4 ;  /* 0x00000004001b7308 */ /* 0x020e220000001000 */
[----:B------:R-:W1:Y:S10]  /*0920*/  LDCU UR5, c[0x3][URZ] ;  /* 0x00c00000ff0577ac */ /* 0x000e740008000800 */
[----:B------:R-:W3:Y:S01]  /*0930*/  @P0 LDC R21, c[0x3][0xbc] ;  /* 0x00c02f00ff150b82 */ /* 0x000ee20000000800 */
[----:B------:R-:W-:Y:S01]  /*0940*/  @P0 IADD3 R44, PT, PT, R44, -0x2, RZ ;  /* 0xfffffffe2c2c0810 */ /* 0x000fe20007ffe0ff */
[----:B------:R4:W2:Y:S03]  /*0950*/  @P0 LDG.E R24, desc[UR6][R16.64] ;  /* 0x0000000610180981 */ /* 0x0008a6000c1e1900 */
[----:B------:R-:W-:Y:S01]  /*0960*/  ISETP.GT.AND P2, PT, R44, RZ, PT ;  /* 0x000000ff2c00720c */ /* 0x000fe20003f44270 */
[----:B---3--:R-:W-:-:S05]  /*0970*/  @P0 IMAD.WIDE.U32 R18, R21, 0x4, R16 ;  /* 0x0000000415120825 */ /* 0x008fca00078e0010 */
[----:B------:R-:W2:Y:S01]  /*0980*/  @P0 LDG.E R25, desc[UR6][R18.64] ;  /* 0x0000000612190981 */ /* 0x000ea2000c1e1900 */
[----:B----4-:R-:W-:-:S06]  /*0990*/  @P0 IMAD.WIDE.U32 R16, R21, 0x4, R18 ;  /* 0x0000000415100825 */ /* 0x010fcc00078e0012 */
[----:B------:R-:W3:Y:S01]  /*09a0*/  @P2 LDG.E R20, desc[UR6][R16.64] ;  /* 0x0000000610142981 */ /* 0x000ee2000c1e1900 */
[----:B0-----:R-:W-:Y:S01]  /*09b0*/  FMUL.FTZ R6, R6, R27 ;  /* 0x0000001b06067220 */ /* 0x001fe20000410000 */
[----:B------:R-:W-:-:S03]  /*09c0*/  FMUL.FTZ R22, R4, R4 ;  /* 0x0000000404167220 */ /* 0x000fc60000410000 */
[----:B------:R-:W-:Y:S01]  /*09d0*/  FMUL.FTZ R21, R6, R6 ;  /* 0x0000000606157220 */ /* 0x000fe20000410000 */
[----:B------:R-:W-:-:S03]  /*09e0*/  IADD3 R2, PT, PT, R5, R2, RZ ;  /* 0x0000000205027210 */ /* 0x000fc60007ffe0ff */
[----:B------:R-:W-:Y:S01]  /*09f0*/  FMUL.FTZ R21, R6, R21 ;  /* 0x0000001506157220 */ /* 0x000fe20000410000 */
[----:B------:R-:W-:-:S04]  /*0a00*/  FMUL.FTZ R6, R40, 3 ;  /* 0x4040000028067820 */ /* 0x000fc80000410000 */
[----:B------:R-:W-:Y:S01]  /*0a10*/  FMUL.FTZ R6, R21, R6 ;  /* 0x0000000615067220 */ /* 0x000fe20000410000 */
[----:B------:R-:W-:Y:S01]  /*0a20*/  FFMA.FTZ R3, R40, -R21, R3 ;  /* 0x8000001528037223 */ /* 0x000fe20000010003 */
[----:B------:R-:W-:-:S04]  /*0a30*/  IMAD.WIDE.U32 R8, R5, 0x10, R8 ;  /* 0x0000001005087825 */ /* 0x000fc800078e0008 */
[----:B------:R-:W-:-:S04]  /*0a40*/  IMAD.WIDE.U32 R14, R5, 0x4, R14 ;  /* 0x00000004050e7825 */ /* 0x000fc800078e000e */
[----:B------:R-:W-:-:S04]  /*0a50*/  IMAD.WIDE.U32 R10, R5, 0x4, R10 ;  /* 0x00000004050a7825 */ /* 0x000fc800078e000a */
[----:B--2---:R-:W-:Y:S01]  /*0a60*/  @P0 FADD.FTZ R24, R24, R25 ;  /* 0x0000001918180221 */ /* 0x004fe20000010000 */
[----:B------:R-:W-:-:S03]  /*0a70*/  FMUL.FTZ R25, R22, 0.3333333432674407959 ;  /* 0x3eaaaaab16197820 */ /* 0x000fc60000410000 */
[----:B------:R-:W-:Y:S01]  /*0a80*/  @P0 FADD.FTZ R7, R7, R24 ;  /* 0x0000001807070221 */ /* 0x000fe20000010000 */
[----:B-1----:R-:W-:Y:S01]  /*0a90*/  ISETP.GE.U32.AND P0, PT, R2, UR5, PT ;  /* 0x0000000502007c0c */ /* 0x002fe2000bf06070 */
[----:B------:R-:W-:Y:S02]  /*0aa0*/  FMUL.FTZ R22, R22, R25 ;  /* 0x0000001916167220 */ /* 0x000fe40000410000 */
[----:B---3--:R-:W-:Y:S02]  /*0ab0*/  @P2 FADD.FTZ R7, R7, R20 ;  /* 0x0000001407072221 */ /* 0x008fe40000010000 */
[----:B------:R-:W-:Y:S02]  /*0ac0*/  FMUL.FTZ R23, R23, R22 ;  /* 0x0000001617177220 */ /* 0x000fe40000410000 */
[----:B------:R-:W-:-:S04]  /*0ad0*/  FFMA.FTZ R6, R6, R27, R7 ;  /* 0x0000001b06067223 */ /* 0x000fc80000010007 */
[----:B------:R-:W-:-:S05]  /*0ae0*/  FMUL.FTZ R23, R6, R23 ;  /* 0x0000001706177220 */ /* 0x000fca0000410000 */
[----:B------:R0:W-:Y:S02]  /*0af0*/  STG.E desc[UR6][R12.64], R23 ;  /* 0x000000170c007986 */ /* 0x0001e4000c101906 */
[----:B0-----:R-:W-:Y:S01]  /*0b00*/  IMAD.WIDE.U32 R12, R5, 0x4, R12 ;  /* 0x00000004050c7825 */ /* 0x001fe200078e000c */
[----:B------:R-:W-:Y:S06]  /*0b10*/  @!P0 BRA `(.L_x_8) ;  /* 0xfffffff400ac8947 */ /* 0x000fec000383ffff */
[----:B------:R-:W-:Y:S05]  /*0b20*/  BSYNC.RECONVERGENT B1 ;  /* 0x0000000000017941 */ /* 0x000fea0003800200 */
.L_x_2:
[----:B------:R-:W-:Y:S05]  /*0b30*/  BRA `(.L_x_9) ;  /* 0x0000000000047947 */ /* 0x000fea0003800000 */
.L_x_1:
[----:B------:R-:W-:-:S07]  /*0b40*/  MOV R3, RZ ;  /* 0x000000ff00037202 */ /* 0x000fce0000000f00 */
.L_x_9:
[----:B------:R-:W-:Y:S05]  /*0b50*/  BSYNC.RECONVERGENT B0 ;  /* 0x0000000000007941 */ /* 0x000fea0003800200 */
.L_x_0:
[----:B------:R-:W0:Y:S02]  /*0b60*/  LDC.64 R4, c[0x3][0x468] ;  /* 0x00c11a00ff047b82 */ /* 0x000e240000000a00 */
[----:B0-----:R-:W-:-:S05]  /*0b70*/  IMAD.WIDE.U32 R4, R0, 0x4, R4 ;  /* 0x0000000400047825 */ /* 0x001fca00078e0004 */
[----:B------:R-:W2:Y:S02]  /*0b80*/  LDG.E R0, desc[UR6][R4.64] ;  /* 0x0000000604007981 */ /* 0x000ea4000c1e1900 */
[----:B--2---:R-:W-:-:S05]  /*0b90*/  FADD.FTZ R3, R0, R3 ;  /* 0x0000000300037221 */ /* 0x004fca0000010000 */
[----:B------:R-:W-:Y:S01]  /*0ba0*/  STG.E desc[UR6][R4.64], R3 ;  /* 0x0000000304007986 */ /* 0x000fe2000c101906 */
[----:B------:R-:W-:Y:S05]  /*0bb0*/  EXIT ;  /* 0x000000000000794d */ /* 0x000fea0003800000 */
.L_x_10:
[----:B------:R-:W-:-:S00]  /*0bc0*/  BRA `(.L_x_10) ;  /* 0xfffffffc00fc7947 */ /* 0x000fc0000383ffff */
[----:B------:R-:W-:-:S00]  /*0bd0*/  NOP ;  /* 0x0000000000007918 */ /* 0x000fc00000000000 */
        /* <DEDUP_REMOVED lines=10> */
.L_x_56:


//--------------------- .text._Z31kReduceObcGbsaBornForces_kernelv --------------------------
	.section	.text._Z31kReduceObcGbsaBornForces_kernelv,"ax",@progbits
	.align	128
.text._Z31kReduceObcGbsaBornForces_kernelv:
        .type           _Z31kReduceObcGbsaBornForces_kernelv,@function
        .size           _Z31kReduceObcGbsaBornForces_kernelv,(.L_x_57 - _Z31kReduceObcGbsaBornForces_kernelv)
        .other          _Z31kReduceObcGbsaBornForces_kernelv,@"STO_CUDA_ENTRY STV_DEFAULT"
_Z31kReduceObcGbsaBornForces_kernelv:
        /* <DEDUP_REMOVED lines=15> */
[----:B------:R-:W-:Y:S01]  /*00f0*/  BSSY.RECONVERGENT B1, `(.L_x_13) ;  /* 0x00000a7000017945 */ /* 0x000fe20003800200 */
[----:B------:R-:W-:-:S05]  /*0100*/  MOV R36, R0 ;  /* 0x0000000000247202 */ /* 0x000fca0000000f00 */
[----:B------:R-:W1:Y:S08]  /*0110*/  LDC R10, c[0x3][0xcc] ;  /* 0x00c03300ff0a7b82 */ /* 0x000e700000000800 */
[----:B------:R-:W2:Y:S08]  /*0120*/  LDC.64 R8, c[0x3][0x480] ;  /* 0x00c12000ff087b82 */ /* 0x000eb00000000a00 */
[----:B------:R-:W3:Y:S01]  /*0130*/  LDC.64 R6, c[0x3][0x470] ;  /* 0x00c11c00ff067b82 */ /* 0x000ee20000000a00 */
[----:B0-----:R-:W-:-:S05]  /*0140*/  LOP3.LUT R39, R39, 0xffff, RZ, 0xc0, !PT ;  /* 0x0000ffff27277812 */ /* 0x001fca00078ec0ff */
[----:B------:R-:W-:Y:S02]  /*0150*/  IMAD R39, R39, UR4, RZ ;  /* 0x0000000427277c24 */ /* 0x000fe4000f8e02ff */
[----:B------:R-:W0:Y:S01]  /*0160*/  LDC.64 R4, c[0x3][0x488] ;  /* 0x00c12200ff047b82 */ /* 0x000e220000000a00 */
[----:B-1----:R-:W-:-:S07]  /*0170*/  ISETP.GT.AND P1, PT, R10, 0x3, PT ;  /* 0x000000030a00780c */ /* 0x002fce0003f24270 */
[----:B------:R-:W1:Y:S01]  /*0180*/  LDC.64 R2, c[0x3][0x178] ;  /* 0x00c05e00ff027b82 */ /* 0x000e620000000a00 */
[----:B--2---:R-:W-:-:S04]  /*0190*/  IMAD.WIDE.U32 R8, R0, 0x4, R8 ;  /* 0x0000000400087825 */ /* 0x004fc800078e0008 */
[----:B---3--:R-:W-:-:S04]  /*01a0*/  IMAD.WIDE.U32 R6, R0, 0x4, R6 ;  /* 0x0000000400067825 */ /* 0x008fc800078e0006 */
[----:B0-----:R-:W-:-:S04]  /*01b0*/  IMAD.WIDE.U32 R4, R0, 0x4, R4 ;  /* 0x0000000400047825 */ /* 0x001fc800078e0004 */
[----:B-1----:R-:W-:-:S07]  /*01c0*/  IMAD.WIDE.U32 R2, R0, 0x8, R2 ;  /* 0x0000000800027825 */ /* 0x002fce00078e0002 */
.L_x_19:
[----:B------:R0:W5:Y:S04]  /*01d0*/  LDG.E R38, desc[UR6][R8.64] ;  /* 0x0000000608267981 */ /* 0x000168000c1e1900 */
[----:B------:R0:W5:Y:S01]  /*01e0*/  LDG.E R40, desc[UR6][R2.64] ;  /* 0x0000000602287981 */ /* 0x000162000c1e1900 */
[----:B------:R-:W1:Y:S01]  /*01f0*/  LDCU UR5, c[0x3][0xcc] ;  /* 0x00c01980ff0577ac */ /* 0x000e620008000800 */
[----:B------:R-:W-:Y:S02]  /*0200*/  MOV R30, R6 ;  /* 0x00000006001e7202 */ /* 0x000fe40000000f00 */
[----:B------:R-:W-:Y:S02]  /*0210*/  MOV R31, R7 ;  /* 0x00000007001f7202 */ /* 0x000fe40000000f00 */
[----:B-1----:R-:W-:Y:S01]  /*0220*/  MOV R42, UR5 ;  /* 0x00000005002a7c02 */ /* 0x002fe20008000f00 */
[----:B0-----:R-:W-:Y:S06]  /*0230*/  @!P1 BRA `(.L_x_14) ;  /* 0x0000000400a49947 */ /* 0x001fec0003800000 */
[----:B------:R-:W-:Y:S01]  /*0240*/  IADD3 R10, PT, PT, R42, -0x3, RZ ;  /* 0xfffffffd2a0a7810 */ /* 0x000fe20007ffe0ff */
[----:B------:R-:W-:Y:S01]  /*0250*/  HFMA2 R41, -RZ, RZ, 0, 0 ;  /* 0x00000000ff297431 */ /* 0x000fe200000001ff */
[----:B------:R-:W-:Y:S02]  /*0260*/  PLOP3.LUT P0, PT, PT, PT, PT, 0x80, 0x8 ;  /* 0x000000000008781c */ /* 0x000fe40003f0f070 */
[----:B------:R-:W-:-:S13]  /*0270*/  ISETP.GT.AND P2, PT, R10, 0xc, PT ;  /* 0x0000000c0a00780c */ /* 0x000fda0003f44270 */
[----:B------:R-:W-:Y:S05]  /*0280*/  @!P2 BRA `(.L_x_15) ;  /* 0x0000000000d4a947 */ /* 0x000fea0003800000 */
[----:B------:R-:W-:-:S13]  /*0290*/  PLOP3.LUT P0, PT, PT, PT, PT, 0x8, 0x80 ;  /* 0x000000000080781c */ /* 0x000fda0003f0e170 */
.L_x_16:
[----:B------:R-:W0:Y:S02]  /*02a0*/  LDC R43, c[0x3][0xbc] ;  /* 0x00c02f00ff2b7b82 */ /* 0x000e240000000800 */
[C---:B0-----:R-:W-:Y:S02]  /*02b0*/  IMAD.WIDE.U32 R32, R43.reuse, 0x4, R30 ;  /* 0x000000042b207825 */ /* 0x041fe400078e001e */
[----:B------:R-:W2:Y:S02]  /*02c0*/  LDG.E R30, desc[UR6][R30.64] ;  /* 0x000000061e1e7981 */ /* 0x000ea4000c1e1900 */
[C---:B------:R-:W-:Y:S02]  /*02d0*/  IMAD.WIDE.U32 R10, R43.reuse, 0x4, R32 ;  /* 0x000000042b0a7825 */ /* 0x040fe400078e0020 */
[----:B------:R-:W2:Y:S02]  /*02e0*/  LDG.E R33, desc[UR6][R32.64] ;  /* 0x0000000620217981 */ /* 0x000ea4000c1e1900 */
[----:B------:R-:W-:-:S02]  /*02f0*/  IMAD.WIDE.U32 R12, R43, 0x4, R10 ;  /* 0x000000042b0c7825 */ /* 0x000fc400078e000a */
[----:B------:R-:W3:Y:S02]  /*0300*/  LDG.E R10, desc[UR6][R10.64] ;  /* 0x000000060a0a7981 */ /* 0x000ee4000c1e1900 */
[----:B------:R-:W-:-:S04]  /*0310*/  IMAD.WIDE.U32 R14, R43, 0x4, R12 ;  /* 0x000000042b0e7825 */ /* 0x000fc800078e000c */
[C---:B------:R-:W-:Y:S01]  /*0320*/  IMAD.WIDE.U32 R16, R43.reuse, 0x4, R14 ;  /* 0x000000042b107825 */ /* 0x040fe200078e000e */
[----:B------:R0:W4:Y:S04]  /*0330*/  LDG.E R11, desc[UR6][R12.64] ;  /* 0x000000060c0b7981 */ /* 0x000128000c1e1900 */
[----:B------:R-:W4:Y:S01]  /*0340*/  LDG.E R14, desc[UR6][R14.64] ;  /* 0x000000060e0e7981 */ /* 0x000f22000c1e1900 */
[----:B------:R-:W-:-:S03]  /*0350*/  IMAD.WIDE.U32 R18, R43, 0x4, R16 ;  /* 0x000000042b127825 */ /* 0x000fc600078e0010 */
[----:B------:R-:W4:Y:S01]  /*0360*/  LDG.E R17, desc[UR6][R16.64] ;  /* 0x0000000610117981 */ /* 0x000f22000c1e1900 */
[----:B------:R-:W-:-:S03]  /*0370*/  IMAD.WIDE.U32 R20, R43, 0x4, R18 ;  /* 0x000000042b147825 */ /* 0x000fc600078e0012 */
[----:B------:R1:W4:Y:S01]  /*0380*/  LDG.E R15, desc[UR6][R18.64] ;  /* 0x00000006120f7981 */ /* 0x000322000c1e1900 */
[----:B------:R-:W-:-:S03]  /*0390*/  IMAD.WIDE.U32 R22, R43, 0x4, R20 ;  /* 0x000000042b167825 */ /* 0x000fc600078e0014 */
[----:B------:R-:W4:Y:S01]  /*03a0*/  LDG.E R20, desc[UR6][R20.64] ;  /* 0x0000000614147981 */ /* 0x000f22000c1e1900 */
        /* <DEDUP_REMOVED lines=10> */
[----:B0-----:R-:W-:-:S03]  /*0450*/  IMAD.WIDE.U32 R12, R43, 0x4, R44 ;  /* 0x000000042b0c7825 */ /* 0x001fc600078e002c */
[----:B------:R-:W4:Y:S01]  /*0460*/  LDG.E R45, desc[UR6][R44.64] ;  /* 0x000000062c2d7981 */ /* 0x000f22000c1e1900 */
[----:B-1----:R-:W-:-:S03]  /*0470*/  IMAD.WIDE.U32 R18, R43, 0x4, R12 ;  /* 0x000000042b127825 */ /* 0x002fc600078e000c */
[----:B------:R-:W4:Y:S04]  /*0480*/  LDG.E R12, desc[UR6][R12.64] ;  /* 0x000000060c0c7981 */ /* 0x000f28000c1e1900 */
[----:B------:R-:W4:Y:S01]  /*0490*/  LDG.E R16, desc[UR6][R18.64] ;  /* 0x0000000612107981 */ /* 0x000f22000c1e1900 */
[----:B------:R-:W-:-:S04]  /*04a0*/  IADD3 R42, PT, PT, R42, -0x10, RZ ;  /* 0xfffffff02a2a7810 */ /* 0x000fc80007ffe0ff */
[----:B------:R-:W-:Y:S01]  /*04b0*/  ISETP.GT.AND P2, PT, R42, 0xf, PT ;  /* 0x0000000f2a00780c */ /* 0x000fe20003f44270 */
[----:B--2---:R-:W-:-:S04]  /*04c0*/  FADD.FTZ R33, R30, R33 ;  /* 0x000000211e217221 */ /* 0x004fc80000010000 */
[----:B---3--:R-:W-:-:S04]  /*04d0*/  FADD.FTZ R10, R10, R33 ;  /* 0x000000210a0a7221 */ /* 0x008fc80000010000 */
[----:B----4-:R-:W-:Y:S01]  /*04e0*/  FADD.FTZ R10, R11, R10 ;  /* 0x0000000a0b0a7221 */ /* 0x010fe20000010000 */
[----:B------:R-:W-:-:S03]  /*04f0*/  FADD.FTZ R14, R14, R17 ;  /* 0x000000110e0e7221 */ /* 0x000fc60000010000 */
[----:B------:R-:W-:Y:S01]  /*0500*/  FADD.FTZ R10, R10, R41 ;  /* 0x000000290a0a7221 */ /* 0x000fe20000010000 */
[----:B------:R-:W-:-:S04]  /*0510*/  FADD.FTZ R15, R15, R14 ;  /* 0x0000000e0f0f7221 */ /* 0x000fc80000010000 */
[----:B------:R-:W-:-:S04]  /*0520*/  FADD.FTZ R15, R20, R15 ;  /* 0x0000000f140f7221 */ /* 0x000fc80000010000 */
        /* <DEDUP_REMOVED lines=8> */
[----:B------:R-:W-:-:S04]  /*05b0*/  IMAD.WIDE.U32 R30, R43, 0x4, R18 ;  /* 0x000000042b1e7825 */ /* 0x000fc800078e0012 */
[----:B------:R-:W-:Y:S01]  /*05c0*/  FADD.FTZ R41, R10, R45 ;  /* 0x0000002d0a297221 */ /* 0x000fe20000010000 */
[----:B------:R-:W-:Y:S06]  /*05d0*/  @P2 BRA `(.L_x_16) ;  /* 0xfffffffc00302947 */ /* 0x000fec000383ffff */
.L_x_15:
[----:B------:R-:W-:-:S04]  /*05e0*/  IADD3 R10, PT, PT, R42, -0x3, RZ ;  /* 0xfffffffd2a0a7810 */ /* 0x000fc80007ffe0ff */
[----:B------:R-:W-:-:S13]  /*05f0*/  ISETP.GT.AND P2, PT, R10, 0x4, PT ;  /* 0x000000040a00780c */ /* 0x000fda0003f44270 */
[----:B------:R-:W-:Y:S05]  /*0600*/  @!P2 BRA `(.L_x_17) ;  /* 0x00000000006ca947 */ /* 0x000fea0003800000 */
        /* <DEDUP_REMOVED lines=8> */
[----:B------:R-:W4:Y:S02]  /*0690*/  LDG.E R10, desc[UR6][R10.64] ;  /* 0x000000060a0a7981 */ /* 0x000f24000c1e1900 */
[----:B------:R-:W-:-:S02]  /*06a0*/  IMAD.WIDE.U32 R12, R21, 0x4, R14 ;  /* 0x00000004150c7825 */ /* 0x000fc400078e000e */
[----:B------:R-:W4:Y:S02]  /*06b0*/  LDG.E R14, desc[UR6][R14.64] ;  /* 0x000000060e0e7981 */ /* 0x000f24000c1e1900 */
[C---:B------:R-:W-:Y:S02]  /*06c0*/  IMAD.WIDE.U32 R16, R21.reuse, 0x4, R12 ;  /* 0x0000000415107825 */ /* 0x040fe400078e000c */
[----:B------:R-:W4:Y:S02]  /*06d0*/  LDG.E R13, desc[UR6][R12.64] ;  /* 0x000000060c0d7981 */ /* 0x000f24000c1e1900 */
[C---:B------:R-:W-:Y:S02]  /*06e0*/  IMAD.WIDE.U32 R18, R21.reuse, 0x4, R16 ;  /* 0x0000000415127825 */ /* 0x040fe400078e0010 */
[----:B------:R-:W4:Y:S04]  /*06f0*/  LDG.E R16, desc[UR6][R16.64] ;  /* 0x0000000610107981 */ /* 0x000f28000c1e1900 */
[----:B------:R-:W4:Y:S01]  /*0700*/  LDG.E R26, desc[UR6][R18.64] ;  /* 0x00000006121a7981 */ /* 0x000f22000c1e1900 */
[----:B------:R-:W-:Y:S01]  /*0710*/  PLOP3.LUT P0, PT, PT, PT, PT, 0x8, 0x80 ;  /* 0x000000000080781c */ /* 0x000fe20003f0e170 */
[----:B-1----:R-:W-:Y:S01]  /*0720*/  IMAD.WIDE.U32 R30, R21, 0x4, R18 ;  /* 0x00000004151e7825 */ /* 0x002fe200078e0012 */
[----:B------:R-:W-:-:S03]  /*0730*/  IADD3 R42, PT, PT, R42, -0x8, RZ ;  /* 0xfffffff82a2a7810 */ /* 0x000fc60007ffe0ff */
[----:B--2---:R-:W-:-:S04]  /*0740*/  FADD.FTZ R27, R20, R23 ;  /* 0x00000017141b7221 */ /* 0x004fc80000010000 */
[----:B---3--:R-:W-:-:S04]  /*0750*/  FADD.FTZ R27, R24, R27 ;  /* 0x0000001b181b7221 */ /* 0x008fc80000010000 */
[----:B----4-:R-:W-:-:S04]  /*0760*/  FADD.FTZ R20, R10, R27 ;  /* 0x0000001b0a147221 */ /* 0x010fc80000010000 */
[----:B------:R-:W-:Y:S01]  /*0770*/  FADD.FTZ R20, R41, R20 ;  /* 0x0000001429147221 */ /* 0x000fe20000010000 */
[----:B------:R-:W-:-:S04]  /*0780*/  FADD.FTZ R23, R14, R13 ;  /* 0x0000000d0e177221 */ /* 0x000fc80000010000 */
[----:B------:R-:W-:-:S04]  /*0790*/  FADD.FTZ R23, R16, R23 ;  /* 0x0000001710177221 */ /* 0x000fc80000010000 */
[----:B------:R-:W-:-:S04]  /*07a0*/  FADD.FTZ R23, R26, R23 ;  /* 0x000000171a177221 */ /* 0x000fc80000010000 */
[----:B------:R-:W-:-:S07]  /*07b0*/  FADD.FTZ R41, R20, R23 ;  /* 0x0000001714297221 */ /* 0x000fce0000010000 */
.L_x_17:
[----:B------:R-:W-:-:S13]  /*07c0*/  ISETP.GT.OR P0, PT, R42, 0x3, P0 ;  /* 0x000000032a00780c */ /* 0x000fda0000704670 */
[----:B------:R-:W-:Y:S05]  /*07d0*/  @!P0 BRA `(.L_x_18) ;  /* 0x0000000000408947 */ /* 0x000fea0003800000 */
[----:B------:R-:W0:Y:S01]  /*07e0*/  LDC R17, c[0x3][0xbc] ;  /* 0x00c02f00ff117b82 */ /* 0x000e220000000800 */
[----:B------:R1:W2:Y:S01]  /*07f0*/  LDG.E R16, desc[UR6][R30.64] ;  /* 0x000000061e107981 */ /* 0x0002a2000c1e1900 */
[----:B0-----:R-:W-:-:S04]  /*0800*/  IMAD.WIDE.U32 R10, R17, 0x4, R30 ;  /* 0x00000004110a7825 */ /* 0x001fc800078e001e */
[C---:B------:R-:W-:Y:S02]  /*0810*/  IMAD.WIDE.U32 R12, R17.reuse, 0x4, R10 ;  /* 0x00000004110c7825 */ /* 0x040fe400078e000a */
[----:B------:R-:W2:Y:S02]  /*0820*/  LDG.E R11, desc[UR6][R10.64] ;  /* 0x000000060a0b7981 */ /* 0x000ea4000c1e1900 */
[C---:B------:R-:W-:Y:S02]  /*0830*/  IMAD.WIDE.U32 R14, R17.reuse, 0x4, R12 ;  /* 0x00000004110e7825 */ /* 0x040fe400078e000c */
[----:B------:R-:W3:Y:S04]  /*0840*/  LDG.E R12, desc[UR6][R12.64] ;  /* 0x000000060c0c7981 */ /* 0x000ee8000c1e1900 */
[----:B------:R-:W4:Y:S01]  /*0850*/  LDG.E R18, desc[UR6][R14.64] ;  /* 0x000000060e127981 */ /* 0x000f22000c1e1900 */
[----:B------:R-:W-:Y:S01]  /*0860*/  IADD3 R42, PT, PT, R42, -0x4, RZ ;  /* 0xfffffffc2a2a7810 */ /* 0x000fe20007ffe0ff */
[----:B-1----:R-:W-:-:S04]  /*0870*/  IMAD.WIDE.U32 R30, R17, 0x4, R14 ;  /* 0x00000004111e7825 */ /* 0x002fc800078e000e */
[----:B--2---:R-:W-:-:S04]  /*0880*/  FADD.FTZ R19, R16, R11 ;  /* 0x0000000b10137221 */ /* 0x004fc80000010000 */
[----:B---3--:R-:W-:-:S04]  /*0890*/  FADD.FTZ R19, R12, R19 ;  /* 0x000000130c137221 */ /* 0x008fc80000010000 */
[----:B----4-:R-:W-:-:S04]  /*08a0*/  FADD.FTZ R18, R18, R19 ;  /* 0x0000001312127221 */ /* 0x010fc80000010000 */
[----:B------:R-:W-:Y:S01]  /*08b0*/  FADD.FTZ R41, R41, R18 ;  /* 0x0000001229297221 */ /* 0x000fe20000010000 */
[----:B------:R-:W-:Y:S06]  /*08c0*/  BRA `(.L_x_18) ;  /* 0x0000000000047947 */ /* 0x000fec0003800000 */
.L_x_14:
[----:B------:R-:W-:-:S07]  /*08d0*/  HFMA2 R41, -RZ, RZ, 0, 0 ;  /* 0x00000000ff297431 */ /* 0x000fce00000001ff */
.L_x_18:
[C---:B------:R-:W-:Y:S01]  /*08e0*/  ISETP.GT.AND P0, PT, R42.reuse, 0x1, PT ;  /* 0x000000012a00780c */ /* 0x040fe20003f04270 */
[----:B------:R-:W2:Y:S01]  /*08f0*/  LDG.E R15, desc[UR6][R4.64] ;  /* 0x00000006040f7981 */ /* 0x000ea2000c1e1900 */
[----:B------:R-:W0:Y:S01]  /*0900*/  LDCU UR5, c[0x3][0x148] ;  /* 0x00c02900ff0577ac */ /* 0x000e220008000800 */
[----:B-----5:R-:W1:Y:S01]  /*0910*/  MUFU.RCP R17, R38 ;  /* 0x0000002600117308 */ /* 0x020e620000001000 */
[----:B------:R-:W3:Y:S09]  /*0920*/  LDCU UR8, c[0x3][0x138] ;  /* 0x00c02700ff0877ac */ /* 0x000ef20008000800 */
[----:B------:R-:W4:Y:S01]  /*0930*/  @P0 LDC R13, c[0x3][0xbc] ;  /* 0x00c02f00ff0d0b82 */ /* 0x000f220000000800 */
[----:B------:R-:W-:Y:S01]  /*0940*/  @P0 IADD3 R42, PT, PT, R42, -0x2, RZ ;  /* 0xfffffffe2a2a0810 */ /* 0x000fe20007ffe0ff */
[----:B------:R0:W2:Y:S03]  /*0950*/  @P0 LDG.E R14, desc[UR6][R30.64] ;  /* 0x000000061e0e0981 */ /* 0x0000a6000c1e1900 */
[----:B------:R-:W-:Y:S01]  /*0960*/  ISETP.GT.AND P2, PT, R42, RZ, PT ;  /* 0x000000ff2a00720c */ /* 0x000fe20003f44270 */
[----:B----4-:R-:W-:-:S05]  /*0970*/  @P0 IMAD.WIDE.U32 R10, R13, 0x4, R30 ;  /* 0x000000040d0a0825 */ /* 0x010fca00078e001e */
[----:B------:R4:W2:Y:S01]  /*0980*/  @P0 LDG.E R19, desc[UR6][R10.64] ;  /* 0x000000060a130981 */ /* 0x0008a2000c1e1900 */
[----:B0-----:R-:W-:-:S06]  /*0990*/  @P0 IMAD.WIDE.U32 R30, R13, 0x4, R10 ;  /* 0x000000040d1e0825 */ /* 0x001fcc00078e000a */
[----:B------:R-:W2:Y:S01]  /*09a0*/  @P2 LDG.E R12, desc[UR6][R30.64] ;  /* 0x000000061e0c2981 */ /* 0x000ea2000c1e1900 */
[----:B------:R-:W-:Y:S01]  /*09b0*/  FADD.FTZ R40, R40, UR5 ;  /* 0x0000000528287e21 */ /* 0x000fe20008010000 */
[----:B------:R-:W0:Y:S03]  /*09c0*/  LDCU UR5, c[0x3][0x134] ;  /* 0x00c02680ff0577ac */ /* 0x000e260008000800 */
[----:B-1----:R-:W-:-:S06]  /*09d0*/  FMUL.FTZ R13, R40, R17 ;  /* 0x00000011280d7220 */ /* 0x002fcc0000410000 */
[----:B------:R-:W4:Y:S01]  /*09e0*/  MUFU.LG2 R13, R13 ;  /* 0x0000000d000d7308 */ /* 0x000f220000000c00 */
[----:B0-----:R-:W-:Y:S01]  /*09f0*/  FADD.FTZ R40, R40, UR5 ;  /* 0x0000000528287e21 */ /* 0x001fe20008010000 */
[----:B------:R-:W0:Y:S01]  /*0a00*/  LDCU UR5, c[0x3][URZ] ;  /* 0x00c00000ff0577ac */ /* 0x000e220008000800 */
[----:B----4-:R-:W-:-:S06]  /*0a10*/  FMUL.FTZ R10, R13, 6 ;  /* 0x40c000000d0a7820 */ /* 0x010fcc0000410000 */
[----:B------:R-:W1:Y:S01]  /*0a20*/  MUFU.EX2 R10, R10 ;  /* 0x0000000a000a7308 */ /* 0x000e620000000800 */
[----:B---3--:R-:W-:Y:S01]  /*0a30*/  FMUL.FTZ R11, R40, UR8 ;  /* 0x00000008280b7c20 */ /* 0x008fe20008410000 */
[----:B------:R-:W-:-:S03]  /*0a40*/  IADD3 R36, PT, PT, R39, R36, RZ ;  /* 0x0000002427247210 */ /* 0x000fc60007ffe0ff */
[----:B------:R-:W-:Y:S01]  /*0a50*/  FMUL.FTZ R11, R40, R11 ;  /* 0x0000000b280b7220 */ /* 0x000fe20000410000 */
[----:B------:R-:W-:Y:S01]  /*0a60*/  FMUL.FTZ R38, R38, R38 ;  /* 0x0000002626267220 */ /* 0x000fe20000410000 */
[----:B------:R-:W-:-:S04]  /*0a70*/  IMAD.WIDE.U32 R2, R39, 0x8, R2 ;  /* 0x0000000827027825 */ /* 0x000fc800078e0002 */
[----:B------:R-:W-:-:S04]  /*0a80*/  IMAD.WIDE.U32 R8, R39, 0x4, R8 ;  /* 0x0000000427087825 */ /* 0x000fc800078e0008 */
[----:B------:R-:W-:-:S04]  /*0a90*/  IMAD.WIDE.U32 R4, R39, 0x4, R4 ;  /* 0x0000000427047825 */ /* 0x000fc800078e0004 */
[----:B--2---:R-:W-:Y:S01]  /*0aa0*/  FMUL.FTZ R38, R15, R38 ;  /* 0x000000260f267220 */ /* 0x004fe20000410000 */
[----:B------:R-:W-:-:S04]  /*0ab0*/  @P0 FADD.FTZ R14, R14, R19 ;  /* 0x000000130e0e0221 */ /* 0x000fc80000010000 */
[----:B------:R-:W-:Y:S01]  /*0ac0*/  @P0 FADD.FTZ R41, R41, R14 ;  /* 0x0000000e29290221 */ /* 0x000fe20000010000 */
[----:B0-----:R-:W-:Y:S01]  /*0ad0*/  ISETP.GE.U32.AND P0, PT, R36, UR5, PT ;  /* 0x0000000524007c0c */ /* 0x001fe2000bf06070 */
[----:B-1----:R-:W-:Y:S02]  /*0ae0*/  FMUL.FTZ R14, R11, R10 ;  /* 0x0000000a0b0e7220 */ /* 0x002fe40000410000 */
[----:B------:R-:W-:-:S04]  /*0af0*/  @P2 FADD.FTZ R41, R41, R12 ;  /* 0x0000000c29292221 */ /* 0x000fc80000010000 */
[----:B------:R-:W-:-:S04]  /*0b00*/  FFMA.FTZ R41, R14, R17, R41 ;  /* 0x000000110e297223 */ /* 0x000fc80000010029 */
[----:B------:R-:W-:Y:S01]  /*0b10*/  FMUL.FTZ R41, R41, R38 ;  /* 0x0000002629297220 */ /* 0x000fe20000410000 */
[----:B------:R-:W-:-:S04]  /*0b20*/  FADD.FTZ R37, R14, R37 ;  /* 0x000000250e257221 */ /* 0x000fc80000010000 */
[----:B------:R0:W-:Y:S02]  /*0b30*/  STG.E desc[UR6][R6.64], R41 ;  /* 0x0000002906007986 */ /* 0x0001e4000c101906 */
[----:B0-----:R-:W-:Y:S01]  /*0b40*/  IMAD.WIDE.U32 R6, R39, 0x4, R6 ;  /* 0x0000000427067825 */ /* 0x001fe200078e0006 */
[----:B------:R-:W-:Y:S06]  /*0b50*/  @!P0 BRA `(.L_x_19) ;  /* 0xfffffff4009c8947 */ /* 0x000fec000383ffff */
[----:B------:R-:W-:Y:S05]  /*0b60*/  BSYNC.RECONVERGENT B1 ;  /* 0x0000000000017941 */ /* 0x000fea0003800200 */
.L_x_13:
[----:B------:R-:W-:Y:S05]  /*0b70*/  BRA `(.L_x_20) ;  /* 0x0000000000047947 */ /* 0x000fea0003800000 */
.L_x_12:
[----:B------:R-:W-:-:S07]  /*0b80*/  MOV R37, RZ ;  /* 0x000000ff00257202 */ /* 0x000fce0000000f00 */
.L_x_20:
[----:B------:R-:W-:Y:S05]  /*0b90*/  BSYNC.RECONVERGENT B0 ;  /* 0x0000000000007941 */ /* 0x000fea0003800200 */
.L_x_11:
[----:B------:R-:W0:Y:S02]  /*0ba0*/  LDC.64 R2, c[0x3][0x468] ;  /* 0x00c11a00ff027b82 */ /* 0x000e240000000a00 */
[----:B0-----:R-:W-:-:S05]  /*0bb0*/  IMAD.WIDE.U32 R2, R0, 0x4, R2 ;  /* 0x0000000400027825 */ /* 0x001fca00078e0002 */
[----:B------:R-:W2:Y:S02]  /*0bc0*/  LDG.E R0, desc[UR6][R2.64] ;  /* 0x0000000602007981 */ /* 0x000ea4000c1e1900 */
[----:B--2---:R-:W-:-:S05]  /*0bd0*/  FFMA.FTZ R37, R37, -0.16666667163372039795, R0 ;  /* 0xbe2aaaab25257823 */ /* 0x004fca0000010000 */
[----:B------:R-:W-:Y:S01]  /*0be0*/  STG.E desc[UR6][R2.64], R37 ;  /* 0x0000002502007986 */ /* 0x000fe2000c101906 */
[----:B------:R-:W-:Y:S05]  /*0bf0*/  EXIT ;  /* 0x000000000000794d */ /* 0x000fea0003800000 */
.L_x_21:
        /* <DEDUP_REMOVED lines=16> */
.L_x_57:


//--------------------- .text._Z20kReduceForces_kernelv --------------------------
	.section	.text._Z20kReduceForces_kernelv,"ax",@progbits
	.align	128
.text._Z20kReduceForces_kernelv:
        .type           _Z20kReduceForces_kernelv,@function
        .size           _Z20kReduceForces_kernelv,(.L_x_58 - _Z20kReduceForces_kernelv)
        .other          _Z20kReduceForces_kernelv,@"STO_CUDA_ENTRY STV_DEFAULT"
_Z20kReduceForces_kernelv:
[----:B------:R-:W-:Y:S01]  /*0000*/  LDC R1, c[0x0][0x37c] ;  /* 0x0000df00ff017b82 */ /* 0x000fe20000000800 */
[----:B------:R-:W0:Y:S01]  /*0010*/  S2R R3, SR_CTAID.X ;  /* 0x0000000000037919 */ /* 0x000e220000002500 */
[----:B------:R-:W1:Y:S01]  /*0020*/  LDCU UR4, c[0x0][0x360] ;  /* 0x00006c00ff0477ac */ /* 0x000e620008000800 */
[----:B------:R-:W2:Y:S01]  /*0030*/  S2R R0, SR_TID.X ;  /* 0x0000000000007919 */ /* 0x000ea20000002100 */
[----:B------:R-:W3:Y:S01]  /*0040*/  LDCU UR5, c[0x3][0xc8] ;  /* 0x00c01900ff0577ac */ /* 0x000ee20008000800 */
[----:B-1----:R-:W-:Y:S01]  /*0050*/  ULOP3.LUT UR4, UR4, 0xffff, URZ, 0xc0, !UPT ;  /* 0x0000ffff04047892 */ /* 0x002fe2000f8ec0ff */
[----:B0-----:R-:W-:Y:S02]  /*0060*/  LOP3.LUT R3, R3, 0xffff, RZ, 0xc0, !PT ;  /* 0x0000ffff03037812 */ /* 0x001fe400078ec0ff */
[----:B--2---:R-:W-:-:S05]  /*0070*/  LOP3.LUT R0, R0, 0xffff, RZ, 0xc0, !PT ;  /* 0x0000ffff00007812 */ /* 0x004fca00078ec0ff */
[----:B------:R-:W-:-:S05]  /*0080*/  IMAD R0, R3, UR4, R0 ;  /* 0x0000000403007c24 */ /* 0x000fca000f8e0200 */
[----:B---3--:R-:W-:-:S13]  /*0090*/  ISETP.GE.U32.AND P0, PT, R0, UR5, PT ;  /* 0x0000000500007c0c */ /* 0x008fda000bf06070 */
[----:B------:R-:W-:Y:S05]  /*00a0*/  @P0 EXIT ;  /* 0x000000000000094d */ /* 0x000fea0003800000 */
[----:B------:R-:W0:Y:S01]  /*00b0*/  LDC R3, c[0x0][0x370] ;  /* 0x0000dc00ff037b82 */ /* 0x000e220000000800 */
[----:B------:R-:W1:Y:S01]  /*00c0*/  LDCU UR5, c[0x3][0xd0] ;  /* 0x00c01a00ff0577ac */ /* 0x000e620008000800 */
[----:B------:R-:W2:Y:S06]  /*00d0*/  LDCU.64 UR6, c[0x0][0x358] ;  /* 0x00006b00ff0677ac */ /* 0x000eac0008000a00 */
[----:B------:R-:W3:Y:S01]  /*00e0*/  LDC.64 R4, c[0x3][0x460] ;  /* 0x00c11800ff047b82 */ /* 0x000ee20000000a00 */
[----:B-1----:R-:W-:Y:S01]  /*00f0*/  UISETP.GT.AND UP0, UPT, UR5, 0x3, UPT ;  /* 0x000000030500788c */ /* 0x002fe2000bf04270 */
[----:B0-----:R-:W-:-:S05]  /*0100*/  LOP3.LUT R3, R3, 0xffff, RZ, 0xc0, !PT ;  /* 0x0000ffff03037812 */ /* 0x001fca00078ec0ff */
[----:B------:R-:W-:Y:S02]  /*0110*/  IMAD R3, R3, UR4, RZ ;  /* 0x0000000403037c24 */ /* 0x000fe4000f8e02ff */
[----:B--23--:R-:W-:-:S07]  /*0120*/  IMAD.WIDE.U32 R4, R0, 0x4, R4 ;  /* 0x0000000400047825 */ /* 0x00cfce00078e0004 */
.L_x_27:
[----:B------:R-:W0:Y:S01]  /*0130*/  LDCU UR4, c[0x3][0xd0] ;  /* 0x00c01a00ff0477ac */ /* 0x000e220008000800 */
[----:B------:R-:W-:Y:S02]  /*0140*/  MOV R6, R4 ;  /* 0x0000000400067202 */ /* 0x000fe40000000f00 */
[----:B------:R-:W-:Y:S02]  /*0150*/  MOV R7, R5 ;  /* 0x0000000500077202 */ /* 0x000fe40000000f00 */
[----:B0-----:R-:W-:Y:S01]  /*0160*/  MOV R34, UR4 ;  /* 0x0000000400227c02 */ /* 0x001fe20008000f00 */
[----:B------:R-:W-:Y:S06]  /*0170*/  BRA.U !UP0, `(.L_x_22) ;  /* 0x0000000908307547 */ /* 0x000fec000b800000 */
[----:B------:R-:W-:Y:S02]  /*0180*/  IADD3 R2, PT, PT, R34, -0x3, RZ ;  /* 0xfffffffd22027810 */ /* 0x000fe40007ffe0ff */
[----:B------:R-:W-:Y:S02]  /*0190*/  PLOP3.LUT P0, PT, PT, PT, PT, 0x80, 0x8 ;  /* 0x000000000008781c */ /* 0x000fe40003f0f070 */
[----:B------:R-:W-:Y:S01]  /*01a0*/  ISETP.GT.AND P1, PT, R2, 0xc, PT ;  /* 0x0000000c0200780c */ /* 0x000fe20003f24270 */
[----:B------:R-:W-:-:S12]  /*01b0*/  HFMA2 R2, -RZ, RZ, 0, 0 ;  /* 0x00000000ff027431 */ /* 0x000fd800000001ff */
[----:B------:R-:W-:Y:S05]  /*01c0*/  @!P1 BRA `(.L_x_23) ;  /* 0x0000000400249947 */ /* 0x000fea0003800000 */
[----:B------:R-:W0:Y:S01]  /*01d0*/  LDC R35, c[0x3][0xc8] ;  /* 0x00c03200ff237b82 */ /* 0x000e220000000800 */
[----:B------:R-:W-:-:S13]  /*01e0*/  PLOP3.LUT P0, PT, PT, PT, PT, 0x8, 0x80 ;  /* 0x000000000080781c */ /* 0x000fda0003f0e170 */
.L_x_24:
[----:B------:R-:W-:Y:S01]  /*01f0*/  MOV R30, R6 ;  /* 0x00000006001e7202 */ /* 0x000fe20000000f00 */
[----:B------:R-:W-:Y:S01]  /*0200*/  UMOV UR4, URZ ;  /* 0x000000ff00047c82 */ /* 0x000fe20008000000 */
[----:B------:R-:W-:-:S03]  /*0210*/  MOV R31, R7 ;  /* 0x00000007001f7202 */ /* 0x000fc60000000f00 */
[----:B0-----:R-:W-:Y:S02]  /*0220*/  IMAD.WIDE.U32 R28, R35, 0x4, R30 ;  /* 0x00000004231c7825 */ /* 0x001fe400078e001e */
[----:B------:R-:W2:Y:S03]  /*0230*/  LDG.E R30, desc[UR6][R30.64] ;  /* 0x000000061e1e7981 */ /* 0x000ea6000c1e1900 */
[----:B------:R-:W-:-:S03]  /*0240*/  IADD3 R29, PT, PT, R29, UR4, RZ ;  /* 0x000000041d1d7c10 */ /* 0x000fc6000fffe0ff */
[----:B------:R-:W-:-:S03]  /*0250*/  IMAD.WIDE.U32 R24, R35, 0x4, R28 ;  /* 0x0000000423187825 */ /* 0x000fc600078e001c */
[----:B------:R-:W2:Y:S02]  /*0260*/  LDG.E R29, desc[UR6][R28.64] ;  /* 0x000000061c1d7981 */ /* 0x000ea4000c1e1900 */
[----:B------:R-:W-:-:S03]  /*0270*/  IADD3 R25, PT, PT, R25, UR4, RZ ;  /* 0x0000000419197c10 */ /* 0x000fc6000fffe0ff */
[----:B------:R-:W-:Y:S02]  /*0280*/  IMAD.WIDE.U32 R18, R35, 0x4, R24 ;  /* 0x0000000423127825 */ /* 0x000fe400078e0018 */
[----:B------:R-:W3:Y:S03]  /*0290*/  LDG.E R24, desc[UR6][R24.64] ;  /* 0x0000000618187981 */ /* 0x000ee6000c1e1900 */
[----:B------:R-:W-:-:S03]  /*02a0*/  IADD3 R19, PT, PT, R19, UR4, RZ ;  /* 0x0000000413137c10 */ /* 0x000fc6000fffe0ff */
[----:B------:R-:W-:Y:S02]  /*02b0*/  IMAD.WIDE.U32 R10, R35, 0x4, R18 ;  /* 0x00000004230a7825 */ /* 0x000fe400078e0012 */
[----:B------:R-:W4:Y:S03]  /*02c0*/  LDG.E R18, desc[UR6][R18.64] ;  /* 0x0000000612127981 */ /* 0x000f26000c1e1900 */
[----:B------:R-:W-:-:S03]  /*02d0*/  IADD3 R11, PT, PT, R11, UR4, RZ ;  /* 0x000000040b0b7c10 */ /* 0x000fc6000fffe0ff */
[----:B------:R-:W-:Y:S02]  /*02e0*/  IMAD.WIDE.U32 R26, R35, 0x4, R10 ;  /* 0x00000004231a7825 */ /* 0x000fe400078e000a */
[----:B------:R-:W5:Y:S03]  /*02f0*/  LDG.E R10, desc[UR6][R10.64] ;  /* 0x000000060a0a7981 */ /* 0x000f66000c1e1900 */
[----:B------:R-:W-:-:S03]  /*0300*/  IADD3 R27, PT, PT, R27, UR4, RZ ;  /* 0x000000041b1b7c10 */ /* 0x000fc6000fffe0ff */
[----:B------:R-:W-:-:S03]  /*0310*/  IMAD.WIDE.U32 R12, R35, 0x4, R26 ;  /* 0x00000004230c7825 */ /* 0x000fc600078e001a */
[----:B------:R-:W5:Y:S02]  /*0320*/  LDG.E R27, desc[UR6][R26.64] ;  /* 0x000000061a1b7981 */ /* 0x000f64000c1e1900 */
[----:B------:R-:W-:-:S03]  /*0330*/  IADD3 R13, PT, PT, R13, UR4, RZ ;  /* 0x000000040d0d7c10 */ /* 0x000fc6000fffe0ff */
[----:B------:R-:W-:Y:S02]  /*0340*/  IMAD.WIDE.U32 R22, R35, 0x4, R12 ;  /* 0x0000000423167825 */ /* 0x000fe400078e000c */
[----:B------:R0:W5:Y:S03]  /*0350*/  LDG.E R11, desc[UR6][R12.64] ;  /* 0x000000060c0b7981 */ /* 0x000166000c1e1900 */
[----:B------:R-:W-:-:S03]  /*0360*/  IADD3 R23, PT, PT, R23, UR4, RZ ;  /* 0x0000000417177c10 */ /* 0x000fc6000fffe0ff */
[----:B------:R-:W-:Y:S02]  /*0370*/  IMAD.WIDE.U32 R16, R35, 0x4, R22 ;  /* 0x0000000423107825 */ /* 0x000fe400078e0016 */
[----:B------:R-:W5:Y:S03]  /*0380*/  LDG.E R22, desc[UR6][R22.64] ;  /* 0x0000000616167981 */ /* 0x000f66000c1e1900 */
        /* <DEDUP_REMOVED lines=8> */
[----:B------:R-:W5:Y:S03]  /*0410*/  LDG.E R6, desc[UR6][R6.64] ;  /* 0x0000000606067981 */ /* 0x000f66000c1e1900 */
        /* <DEDUP_REMOVED lines=10> */
[----:B0-----:R-:W-:Y:S02]  /*04c0*/  IMAD.WIDE.U32 R12, R35, 0x4, R36 ;  /* 0x00000004230c7825 */ /* 0x001fe400078e0024 */
[----:B------:R-:W5:Y:S03]  /*04d0*/  LDG.E R36, desc[UR6][R36.64] ;  /* 0x0000000624247981 */ /* 0x000f66000c1e1900 */
[----:B------:R-:W-:-:S05]  /*04e0*/  IADD3 R13, PT, PT, R13, UR4, RZ ;  /* 0x000000040d0d7c10 */ /* 0x000fca000fffe0ff */
[----:B------:R0:W5:Y:S01]  /*04f0*/  LDG.E R17, desc[UR6][R12.64] ;  /* 0x000000060c117981 */ /* 0x000162000c1e1900 */
[----:B------:R-:W-:-:S04]  /*0500*/  IADD3 R34, PT, PT, R34, -0x10, RZ ;  /* 0xfffffff022227810 */ /* 0x000fc80007ffe0ff */
[----:B------:R-:W-:Y:S01]  /*0510*/  ISETP.GT.AND P1, PT, R34, 0xf, PT ;  /* 0x0000000f2200780c */ /* 0x000fe20003f24270 */
[----:B0-----:R-:W-:-:S05]  /*0520*/  IMAD.WIDE.U32 R12, R35, 0x4, R12 ;  /* 0x00000004230c7825 */ /* 0x001fca00078e000c */
[----:B------:R-:W-:Y:S01]  /*0530*/  IADD3 R7, PT, PT, R13, UR4, RZ ;  /* 0x000000040d077c10 */ /* 0x000fe2000fffe0ff */
[----:B--2---:R-:W-:-:S04]  /*0540*/  FADD.FTZ R29, R30, R29 ;  /* 0x0000001d1e1d7221 */ /* 0x004fc80000010000 */
[----:B---3--:R-:W-:-:S04]  /*0550*/  FADD.FTZ R29, R24, R29 ;  /* 0x0000001d181d7221 */ /* 0x008fc80000010000 */
[----:B----4-:R-:W-:-:S04]  /*0560*/  FADD.FTZ R29, R18, R29 ;  /* 0x0000001d121d7221 */ /* 0x010fc80000010000 */
[----:B------:R-:W-:Y:S01]  /*0570*/  FADD.FTZ R29, R29, R2 ;  /* 0x000000021d1d7221 */ /* 0x000fe20000010000 */
[----:B-----5:R-:W-:-:S04]  /*0580*/  FADD.FTZ R10, R10, R27 ;  /* 0x0000001b0a0a7221 */ /* 0x020fc80000010000 */
[----:B------:R-:W-:-:S04]  /*0590*/  FADD.FTZ R11, R11, R10 ;  /* 0x0000000a0b0b7221 */ /* 0x000fc80000010000 */
[----:B------:R-:W-:-:S04]  /*05a0*/  FADD.FTZ R22, R22, R11 ;  /* 0x0000000b16167221 */ /* 0x000fc80000010000 */
[----:B------:R-:W-:Y:S01]  /*05b0*/  FADD.FTZ R22, R29, R22 ;  /* 0x000000161d167221 */ /* 0x000fe20000010000 */
[----:B------:R-:W-:-:S04]  /*05c0*/  FADD.FTZ R21, R16, R21 ;  /* 0x0000001510157221 */ /* 0x000fc80000010000 */
[----:B------:R-:W-:Y:S01]  /*05d0*/  FADD.FTZ R21, R6, R21 ;  /* 0x0000001506157221 */ /* 0x000fe20000010000 */
[----:B------:R-:W-:-:S03]  /*05e0*/  MOV R6, R12 ;  /* 0x0000000c00067202 */ /* 0x000fc60000000f00 */
[----:B------:R-:W-:-:S04]  /*05f0*/  FADD.FTZ R21, R8, R21 ;  /* 0x0000001508157221 */ /* 0x000fc80000010000 */
[----:B------:R-:W-:Y:S01]  /*0600*/  FADD.FTZ R21, R22, R21 ;  /* 0x0000001516157221 */ /* 0x000fe20000010000 */
[----:B------:R-:W-:-:S04]  /*0610*/  FADD.FTZ R33, R14, R33 ;  /* 0x000000210e217221 */ /* 0x000fc80000010000 */
[----:B------:R-:W-:-:S04]  /*0620*/  FADD.FTZ R36, R36, R33 ;  /* 0x0000002124247221 */ /* 0x000fc80000010000 */
[----:B------:R-:W-:-:S04]  /*0630*/  FADD.FTZ R36, R17, R36 ;  /* 0x0000002411247221 */ /* 0x000fc80000010000 */
[----:B------:R-:W-:Y:S01]  /*0640*/  FADD.FTZ R2, R21, R36 ;  /* 0x0000002415027221 */ /* 0x000fe20000010000 */
[----:B------:R-:W-:Y:S06]  /*0650*/  @P1 BRA `(.L_x_24) ;  /* 0xfffffff800e41947 */ /* 0x000fec000383ffff */
.L_x_23:
[----:B------:R-:W-:-:S04]  /*0660*/  IADD3 R8, PT, PT, R34, -0x3, RZ ;  /* 0xfffffffd22087810 */ /* 0x000fc80007ffe0ff */
[----:B------:R-:W-:-:S13]  /*0670*/  ISETP.GT.AND P1, PT, R8, 0x4, PT ;  /* 0x000000040800780c */ /* 0x000fda0003f24270 */
[----:B------:R-:W-:Y:S05]  /*0680*/  @!P1 BRA `(.L_x_25) ;  /* 0x0000000000909947 */ /* 0x000fea0003800000 */
[----:B------:R-:W0:Y:S01]  /*0690*/  LDC R9, c[0x3][0xc8] ;  /* 0x00c03200ff097b82 */ /* 0x000e220000000800 */
[----:B------:R-:W-:Y:S01]  /*06a0*/  UMOV UR4, URZ ;  /* 0x000000ff00047c82 */ /* 0x000fe20008000000 */
        /* <DEDUP_REMOVED lines=20> */
[----:B------:R-:W-:-:S05]  /*07f0*/  IADD3 R23, PT, PT, R23, UR4, RZ ;  /* 0x0000000417177c10 */ /* 0x000fca000fffe0ff */
[----:B------:R-:W5:Y:S01]  /*0800*/  LDG.E R8, desc[UR6][R22.64] ;  /* 0x0000000616087981 */ /* 0x000f62000c1e1900 */
[----:B------:R-:W-:Y:S02]  /*0810*/  PLOP3.LUT P0, PT, PT, PT, PT, 0x8, 0x80 ;  /* 0x000000000080781c */ /* 0x000fe40003f0e170 */
[----:B------:R-:W-:Y:S01]  /*0820*/  IADD3 R34, PT, PT, R34, -0x8, RZ ;  /* 0xfffffff822227810 */ /* 0x000fe20007ffe0ff */
[----:B--2---:R-:W-:-:S04]  /*0830*/  FADD.FTZ R13, R6, R13 ;  /* 0x0000000d060d7221 */ /* 0x004fc80000010000 */
[----:B---3--:R-:W-:-:S04]  /*0840*/  FADD.FTZ R13, R10, R13 ;  /* 0x0000000d0a0d7221 */ /* 0x008fc80000010000 */
[----:B----4-:R-:W-:-:S04]  /*0850*/  FADD.FTZ R13, R14, R13 ;  /* 0x0000000d0e0d7221 */ /* 0x010fc80000010000 */
[----:B------:R-:W-:Y:S01]  /*0860*/  FADD.FTZ R2, R2, R13 ;  /* 0x0000000d02027221 */ /* 0x000fe20000010000 */
[----:B-----5:R-:W-:-:S04]  /*0870*/  FADD.FTZ R7, R16, R21 ;  /* 0x0000001510077221 */ /* 0x020fc80000010000 */
[----:B------:R-:W-:Y:S01]  /*0880*/  FADD.FTZ R11, R18, R7 ;  /* 0x00000007120b7221 */ /* 0x000fe20000010000 */
[----:B------:R-:W-:-:S04]  /*0890*/  IMAD.WIDE.U32 R6, R9, 0x4, R22 ;  /* 0x0000000409067825 */ /* 0x000fc800078e0016 */
[----:B------:R-:W-:Y:S01]  /*08a0*/  FADD.FTZ R11, R8, R11 ;  /* 0x0000000b080b7221 */ /* 0x000fe20000010000 */
[----:B------:R-:W-:-:S03]  /*08b0*/  IADD3 R7, PT, PT, R7, UR4, RZ ;  /* 0x0000000407077c10 */ /* 0x000fc6000fffe0ff */
[----:B------:R-:W-:-:S07]  /*08c0*/  FADD.FTZ R2, R2, R11 ;  /* 0x0000000b02027221 */ /* 0x000fce0000010000 */
.L_x_25:
[----:B------:R-:W-:-:S13]  /*08d0*/  ISETP.GT.OR P0, PT, R34, 0x3, P0 ;  /* 0x000000032200780c */ /* 0x000fda0000704670 */
[----:B------:R-:W-:Y:S05]  /*08e0*/  @!P0 BRA `(.L_x_26) ;  /* 0x0000000000588947 */ /* 0x000fea0003800000 */
[----:B------:R-:W0:Y:S01]  /*08f0*/  LDC R15, c[0x3][0xc8] ;  /* 0x00c03200ff0f7b82 */ /* 0x000e220000000800 */
[----:B------:R-:W-:Y:S01]  /*0900*/  UMOV UR4, URZ ;  /* 0x000000ff00047c82 */ /* 0x000fe20008000000 */
[----:B0-----:R-:W-:Y:S02]  /*0910*/  IMAD.WIDE.U32 R8, R15, 0x4, R6 ;  /* 0x000000040f087825 */ /* 0x001fe400078e0006 */
[----:B------:R0:W2:Y:S03]  /*0920*/  LDG.E R6, desc[UR6][R6.64] ;  /* 0x0000000606067981 */ /* 0x0000a6000c1e1900 */
[----:B------:R-:W-:-:S03]  /*0930*/  IADD3 R9, PT, PT, R9, UR4, RZ ;  /* 0x0000000409097c10 */ /* 0x000fc6000fffe0ff */
[----:B------:R-:W-:-:S03]  /*0940*/  IMAD.WIDE.U32 R10, R15, 0x4, R8 ;  /* 0x000000040f0a7825 */ /* 0x000fc600078e0008 */
[----:B------:R-:W2:Y:S02]  /*0950*/  LDG.E R9, desc[UR6][R8.64] ;  /* 0x0000000608097981 */ /* 0x000ea4000c1e1900 */
[----:B------:R-:W-:-:S03]  /*0960*/  IADD3 R11, PT, PT, R11, UR4, RZ ;  /* 0x000000040b0b7c10 */ /* 0x000fc6000fffe0ff */
[----:B------:R-:W-:Y:S02]  /*0970*/  IMAD.WIDE.U32 R12, R15, 0x4, R10 ;  /* 0x000000040f0c7825 */ /* 0x000fe400078e000a */
[----:B------:R-:W3:Y:S03]  /*0980*/  LDG.E R10, desc[UR6][R10.64] ;  /* 0x000000060a0a7981 */ /* 0x000ee6000c1e1900 */
[----:B------:R-:W-:-:S05]  /*0990*/  IADD3 R13, PT, PT, R13, UR4, RZ ;  /* 0x000000040d0d7c10 */ /* 0x000fca000fffe0ff */
[----:B------:R-:W4:Y:S01]  /*09a0*/  LDG.E R16, desc[UR6][R12.64] ;  /* 0x000000060c107981 */ /* 0x000f22000c1e1900 */
[----:B------:R-:W-:Y:S01]  /*09b0*/  IMAD.WIDE.U32 R14, R15, 0x4, R12 ;  /* 0x000000040f0e7825 */ /* 0x000fe200078e000c */
[----:B------:R-:W-:-:S04]  /*09c0*/  IADD3 R34, PT, PT, R34, -0x4, RZ ;  /* 0xfffffffc22227810 */ /* 0x000fc80007ffe0ff */
[----:B0-----:R-:W-:Y:S01]  /*09d0*/  IADD3 R7, PT, PT, R15, UR4, RZ ;  /* 0x000000040f077c10 */ /* 0x001fe2000fffe0ff */
[----:B--2---:R-:W-:Y:S01]  /*09e0*/  FADD.FTZ R17, R6, R9 ;  /* 0x0000000906117221 */ /* 0x004fe20000010000 */
[----:B------:R-:W-:-:S03]  /*09f0*/  MOV R6, R14 ;  /* 0x0000000e00067202 */ /* 0x000fc60000000f00 */
[----:B---3--:R-:W-:-:S04]  /*0a00*/  FADD.FTZ R17, R10, R17 ;  /* 0x000000110a117221 */ /* 0x008fc80000010000 */
[----:B----4-:R-:W-:-:S04]  /*0a10*/  FADD.FTZ R17, R16, R17 ;  /* 0x0000001110117221 */ /* 0x010fc80000010000 */
[----:B------:R-:W-:Y:S01]  /*0a20*/  FADD.FTZ R2, R2, R17 ;  /* 0x0000001102027221 */ /* 0x000fe20000010000 */
[----:B------:R-:W-:Y:S06]  /*0a30*/  BRA `(.L_x_26) ;  /* 0x0000000000047947 */ /* 0x000fec0003800000 */
.L_x_22:
[----:B------:R-:W-:-:S07]  /*0a40*/  HFMA2 R2, -RZ, RZ, 0, 0 ;  /* 0x00000000ff027431 */ /* 0x000fce00000001ff */
.L_x_26:
[----:B------:R-:W0:Y:S01]  /*0a50*/  LDC R15, c[0x3][0xc8] ;  /* 0x00c03200ff0f7b82 */ /* 0x000e220000000800 */
[----:B------:R-:W-:-:S13]  /*0a60*/  ISETP.GT.AND P0, PT, R34, 0x1, PT ;  /* 0x000000012200780c */ /* 0x000fda0003f04270 */
[----:B------:R-:W-:Y:S01]  /*0a70*/  @P0 IADD3 R34, PT, PT, R34, -0x2, RZ ;  /* 0xfffffffe22220810 */ /* 0x000fe20007ffe0ff */
[----:B------:R1:W2:Y:S03]  /*0a80*/  @P0 LDG.E R11, desc[UR6][R6.64] ;  /* 0x00000006060b0981 */ /* 0x0002a6000c1e1900 */
[----:B------:R-:W-:Y:S01]  /*0a90*/  ISETP.GT.AND P1, PT, R34, RZ, PT ;  /* 0x000000ff2200720c */ /* 0x000fe20003f24270 */
[----:B0-----:R-:W-:-:S04]  /*0aa0*/  @P0 IMAD.WIDE.U32 R8, R15, 0x4, R6 ;  /* 0x000000040f080825 */ /* 0x001fc800078e0006 */
[----:B------:R-:W-:Y:S02]  /*0ab0*/  @P0 IMAD.WIDE.U32 R12, R15, 0x4, R8 ;  /* 0x000000040f0c0825 */ /* 0x000fe400078e0008 */
[----:B------:R-:W2:Y:S01]  /*0ac0*/  @P0 LDG.E R8, desc[UR6][R8.64] ;  /* 0x0000000608080981 */ /* 0x000ea2000c1e1900 */
[----:B-1----:R-:W-:Y:S02]  /*0ad0*/  @P0 MOV R6, R12 ;  /* 0x0000000c00060202 */ /* 0x002fe40000000f00 */
[----:B------:R-:W-:-:S05]  /*0ae0*/  @P0 MOV R7, R13 ;  /* 0x0000000d00070202 */ /* 0x000fca0000000f00 */
[----:B------:R-:W3:Y:S01]  /*0af0*/  @P1 LDG.E R13, desc[UR6][R6.64] ;  /* 0x00000006060d1981 */ /* 0x000ee2000c1e1900 */
[----:B------:R-:W-:Y:S01]  /*0b00*/  IADD3 R0, PT, PT, R3, R0, RZ ;  /* 0x0000000003007210 */ /* 0x000fe20007ffe0ff */
[----:B--2---:R-:W-:-:S04]  /*0b10*/  @P0 FADD.FTZ R11, R8, R11 ;  /* 0x0000000b080b0221 */ /* 0x004fc80000010000 */
[----:B------:R-:W-:Y:S01]  /*0b20*/  @P0 FADD.FTZ R2, R2, R11 ;  /* 0x0000000b02020221 */ /* 0x000fe20000010000 */
[----:B------:R-:W-:-:S03]  /*0b30*/  ISETP.GE.U32.AND P0, PT, R0, R15, PT ;  /* 0x0000000f0000720c */ /* 0x000fc60003f06070 */
[----:B---3--:R-:W-:-:S05]  /*0b40*/  @P1 FADD.FTZ R2, R2, R13 ;  /* 0x0000000d02021221 */ /* 0x008fca0000010000 */
[----:B------:R0:W-:Y:S02]  /*0b50*/  STG.E desc[UR6][R4.64], R2 ;  /* 0x0000000204007986 */ /* 0x0001e4000c101906 */
[----:B0-----:R-:W-:-:S03]  /*0b60*/  IMAD.WIDE.U32 R4, R3, 0x4, R4 ;  /* 0x0000000403047825 */ /* 0x001fc600078e0004 */
[----:B------:R-:W-:Y:S05]  /*0b70*/  @!P0 BRA `(.L_x_27) ;  /* 0xfffffff4006c8947 */ /* 0x000fea000383ffff */
[----:B------:R-:W-:Y:S05]  /*0b80*/  EXIT ;  /* 0x000000000000794d */ /* 0x000fea0003800000 */
.L_x_28:
        /* <DEDUP_REMOVED lines=15> */
.L_x_58:


//--------------------- .text._Z30kReduceBornSumAndForces_kernelv --------------------------
	.section	.text._Z30kReduceBornSumAndForces_kernelv,"ax",@progbits
	.align	128
.text._Z30kReduceBornSumAndForces_kernelv:
        .type           _Z30kReduceBornSumAndForces_kernelv,@function
        .size           _Z30kReduceBornSumAndForces_kernelv,(.L_x_59 - _Z30kReduceBornSumAndForces_kernelv)
        .other          _Z30kReduceBornSumAndForces_kernelv,@"STO_CUDA_ENTRY STV_DEFAULT"
_Z30kReduceBornSumAndForces_kernelv:
        /* <DEDUP_REMOVED lines=8> */
[----:B---3--:R-:W-:Y:S02]  /*0080*/  MOV R15, UR4 ;  /* 0x00000004000f7c02 */ /* 0x008fe40008000f00 */
[----:B0-----:R-:W-:-:S02]  /*0090*/  LOP3.LUT R3, R3, 0xffff, RZ, 0xc0, !PT ;  /* 0x0000ffff03037812 */ /* 0x001fc400078ec0ff */
[----:B--2---:R-:W-:-:S05]  /*00a0*/  LOP3.LUT R0, R0, 0xffff, RZ, 0xc0, !PT ;  /* 0x0000ffff00007812 */ /* 0x004fca00078ec0ff */
[----:B------:R-:W-:-:S05]  /*00b0*/  IMAD R0, R3, UR8, R0 ;  /* 0x0000000803007c24 */ /* 0x000fca000f8e0200 */
[----:B------:R-:W-:-:S13]  /*00c0*/  ISETP.GE.U32.AND P0, PT, R0, R15, PT ;  /* 0x0000000f0000720c */ /* 0x000fda0003f06070 */
[----:B----4-:R-:W-:Y:S05]  /*00d0*/  @P0 BRA `(.L_x_30) ;  /* 0x0000000800b00947 */ /* 0x010fea0003800000 */
[----:B------:R-:W0:Y:S08]  /*00e0*/  LDC R3, c[0x0][0x370] ;  /* 0x0000dc00ff037b82 */ /* 0x000e300000000800 */
[----:B------:R-:W1:Y:S08]  /*00f0*/  LDC R2, c[0x3][0xd0] ;  /* 0x00c03400ff027b82 */ /* 0x000e700000000800 */
[----:B------:R-:W2:Y:S01]  /*0100*/  LDC.64 R4, c[0x3][0x460] ;  /* 0x00c11800ff047b82 */ /* 0x000ea20000000a00 */
[----:B0-----:R-:W-:-:S05]  /*0110*/  LOP3.LUT R3, R3, 0xffff, RZ, 0xc0, !PT ;  /* 0x0000ffff03037812 */ /* 0x001fca00078ec0ff */
[----:B------:R-:W-:Y:S01]  /*0120*/  IMAD R3, R3, UR8, RZ ;  /* 0x0000000803037c24 */ /* 0x000fe2000f8e02ff */
[----:B-1----:R-:W-:Y:S01]  /*0130*/  ISETP.GT.AND P1, PT, R2, 0x3, PT ;  /* 0x000000030200780c */ /* 0x002fe20003f24270 */
[----:B--2---:R-:W-:-:S12]  /*0140*/  IMAD.WIDE.U32 R4, R0, 0x4, R4 ;  /* 0x0000000400047825 */ /* 0x004fd800078e0004 */
.L_x_36:
[----:B------:R-:W0:Y:S01]  /*0150*/  LDCU UR4, c[0x3][0xd0] ;  /* 0x00c01a00ff0477ac */ /* 0x000e220008000800 */
[----:B------:R-:W-:Y:S02]  /*0160*/  MOV R6, R4 ;  /* 0x0000000400067202 */ /* 0x000fe40000000f00 */
[----:B------:R-:W-:Y:S02]  /*0170*/  MOV R7, R5 ;  /* 0x0000000500077202 */ /* 0x000fe40000000f00 */
[----:B0-----:R-:W-:Y:S01]  /*0180*/  MOV R34, UR4 ;  /* 0x0000000400227c02 */ /* 0x001fe20008000f00 */
[----:B------:R-:W-:Y:S06]  /*0190*/  @!P1 BRA `(.L_x_31) ;  /* 0x0000000800309947 */ /* 0x000fec0003800000 */
[----:B------:R-:W-:Y:S02]  /*01a0*/  IADD3 R2, PT, PT, R34, -0x3, RZ ;  /* 0xfffffffd22027810 */ /* 0x000fe40007ffe0ff */
[----:B------:R-:W-:Y:S02]  /*01b0*/  PLOP3.LUT P0, PT, PT, PT, PT, 0x80, 0x8 ;  /* 0x000000000008781c */ /* 0x000fe40003f0f070 */
[----:B------:R-:W-:Y:S01]  /*01c0*/  ISETP.GT.AND P2, PT, R2, 0xc, PT ;  /* 0x0000000c0200780c */ /* 0x000fe20003f44270 */
[----:B------:R-:W-:-:S12]  /*01d0*/  HFMA2 R2, -RZ, RZ, 0, 0 ;  /* 0x00000000ff027431 */ /* 0x000fd800000001ff */
[----:B------:R-:W-:Y:S05]  /*01e0*/  @!P2 BRA `(.L_x_32) ;  /* 0x000000040024a947 */ /* 0x000fea0003800000 */
[----:B------:R-:W0:Y:S01]  /*01f0*/  LDC R35, c[0x3][0xc8] ;  /* 0x00c03200ff237b82 */ /* 0x000e220000000800 */
[----:B------:R-:W-:-:S13]  /*0200*/  PLOP3.LUT P0, PT, PT, PT, PT, 0x8, 0x80 ;  /* 0x000000000080781c */ /* 0x000fda0003f0e170 */
.L_x_33:
        /* <DEDUP_REMOVED lines=71> */
.L_x_32:
        /* <DEDUP_REMOVED lines=39> */
.L_x_34:
        /* <DEDUP_REMOVED lines=23> */
.L_x_31:
[----:B------:R-:W-:-:S07]  /*0a60*/  HFMA2 R2, -RZ, RZ, 0, 0 ;  /* 0x00000000ff027431 */ /* 0x000fce00000001ff */
.L_x_35:
        /* <DEDUP_REMOVED lines=19> */
.L_x_30:
[----:B------:R-:W-:Y:S05]  /*0ba0*/  BSYNC.RECONVERGENT B0 ;  /* 0x0000000000007941 */ /* 0x000fea0003800200 */
.L_x_29:
[----:B------:R-:W0:Y:S01]  /*0bb0*/  LDCU UR4, c[0x3][URZ] ;  /* 0x00c00000ff0477ac */ /* 0x000e220008000800 */
[----:B------:R-:W-:-:S04]  /*0bc0*/  IADD3 R4, PT, PT, R0, -R15, RZ ;  /* 0x8000000f00047210 */ /* 0x000fc80007ffe0ff */
[----:B0-----:R-:W-:-:S13]  /*0bd0*/  ISETP.GE.U32.AND P0, PT, R4, UR4, PT ;  /* 0x0000000404007c0c */ /* 0x001fda000bf06070 */
[----:B------:R-:W-:Y:S05]  /*0be0*/  @P0 EXIT ;  /* 0x000000000000094d */ /* 0x000fea0003800000 */
[----:B------:R-:W0:Y:S01]  /*0bf0*/  LDC R5, c[0x0][0x370] ;  /* 0x0000dc00ff057b82 */ /* 0x000e220000000800 */
[----:B------:R-:W1:Y:S01]  /*0c00*/  LDCU.64 UR8, c[0x3][0x478] ;  /* 0x00c08f00ff0877ac */ /* 0x000e620008000a00 */
[----:B------:R-:W-:Y:S01]  /*0c10*/  IMAD.WIDE.U32 R2, R15, 0x4, RZ ;  /* 0x000000040f027825 */ /* 0x000fe200078e00ff */
[----:B------:R-:W2:Y:S05]  /*0c20*/  LDCU UR4, c[0x3][0xcc] ;  /* 0x00c01980ff0477ac */ /* 0x000eaa0008000800 */
[----:B------:R-:W3:Y:S01]  /*0c30*/  LDC.64 R8, c[0x3][0x150] ;  /* 0x00c05400ff087b82 */ /* 0x000ee20000000a00 */
[----:B------:R-:W-:Y:S01]  /*0c40*/  ULOP3.LUT UR5, UR5, 0xffff, URZ, 0xc0, !UPT ;  /* 0x0000ffff05057892 */ /* 0x000fe2000f8ec0ff */
[----:B-1----:R-:W-:-:S04]  /*0c50*/  IADD3 R6, P0, PT, -R2, UR8, RZ ;  /* 0x0000000802067c10 */ /* 0x002fc8000ff1e1ff */
[----:B------:R-:W-:Y:S01]  /*0c60*/  IADD3.X R7, PT, PT, ~R3, UR9, RZ, P0, !PT ;  /* 0x0000000903077c10 */ /* 0x000fe200087fe5ff */
[----:B--2---:R-:W-:Y:S01]  /*0c70*/  UISETP.GT.AND UP0, UPT, UR4, 0x3, UPT ;  /* 0x000000030400788c */ /* 0x004fe2000bf04270 */
[----:B0-----:R-:W-:Y:S01]  /*0c80*/  LOP3.LUT R5, R5, 0xffff, RZ, 0xc0, !PT ;  /* 0x0000ffff05057812 */ /* 0x001fe200078ec0ff */
[----:B------:R-:W-:-:S04]  /*0c90*/  IMAD.WIDE.U32 R6, R0, 0x4, R6 ;  /* 0x0000000400067825 */ /* 0x000fc800078e0006 */
[----:B---3--:R-:W-:Y:S01]  /*0ca0*/  FADD.FTZ R2, R8, R8 ;  /* 0x0000000808027221 */ /* 0x008fe20000010000 */
[----:B------:R-:W-:Y:S01]  /*0cb0*/  FMUL.FTZ R3, R9, 3 ;  /* 0x4040000009037820 */ /* 0x000fe20000410000 */
[----:B------:R-:W-:-:S07]  /*0cc0*/  IMAD R5, R5, UR5, RZ ;  /* 0x0000000505057c24 */ /* 0x000fce000f8e02ff */
.L_x_45:
[----:B0-----:R-:W0:Y:S02]  /*0cd0*/  LDC.64 R32, c[0x3][0x178] ;  /* 0x00c05e00ff207b82 */ /* 0x001e240000000a00 */
[----:B0-----:R-:W-:-:S06]  /*0ce0*/  IMAD.WIDE.U32 R32, R4, 0x8, R32 ;  /* 0x0000000804207825 */ /* 0x001fcc00078e0020 */
[----:B------:R0:W5:Y:S01]  /*0cf0*/  LDG.E R32, desc[UR6][R32.64] ;  /* 0x0000000620207981 */ /* 0x000162000c1e1900 */
[----:B------:R-:W1:Y:S01]  /*0d00*/  LDCU UR4, c[0x3][0xcc] ;  /* 0x00c01980ff0477ac */ /* 0x000e620008000800 */
[----:B------:R-:W-:Y:S02]  /*0d10*/  MOV R8, R6 ;  /* 0x0000000600087202 */ /* 0x000fe40000000f00 */
[----:B------:R-:W-:Y:S02]  /*0d20*/  MOV R9, R7 ;  /* 0x0000000700097202 */ /* 0x000fe40000000f00 */
[----:B-1----:R-:W-:Y:S01]  /*0d30*/  MOV R36, UR4 ;  /* 0x0000000400247c02 */ /* 0x002fe20008000f00 */
[----:B0-----:R-:W-:Y:S06]  /*0d40*/  BRA.U !UP0, `(.L_x_37) ;  /* 0x0000000508a47547 */ /* 0x001fec000b800000 */
[----:B------:R-:W-:Y:S01]  /*0d50*/  IADD3 R10, PT, PT, R36, -0x3, RZ ;  /* 0xfffffffd240a7810 */ /* 0x000fe20007ffe0ff */
[----:B------:R-:W-:Y:S01]  /*0d60*/  HFMA2 R33, -RZ, RZ, 0, 0 ;  /* 0x00000000ff217431 */ /* 0x000fe200000001ff */
[----:B------:R-:W-:Y:S02]  /*0d70*/  PLOP3.LUT P0, PT, PT, PT, PT, 0x80, 0x8 ;  /* 0x000000000008781c */ /* 0x000fe40003f0f070 */
[----:B------:R-:W-:-:S13]  /*0d80*/  ISETP.GT.AND P1, PT, R10, 0xc, PT ;  /* 0x0000000c0a00780c */ /* 0x000fda0003f24270 */
[----:B------:R-:W-:Y:S05]  /*0d90*/  @!P1 BRA `(.L_x_38) ;  /* 0x0000000000d49947 */ /* 0x000fea0003800000 */
[----:B------:R-:W-:-:S13]  /*0da0*/  PLOP3.LUT P0, PT, PT, PT, PT, 0x8, 0x80 ;  /* 0x000000000080781c */ /* 0x000fda0003f0e170 */
.L_x_39:
[----:B------:R-:W0:Y:S02]  /*0db0*/  LDC R37, c[0x3][0xbc] ;  /* 0x00c02f00ff257b82 */ /* 0x000e240000000800 */
[C---:B0-----:R-:W-:Y:S02]  /*0dc0*/  IMAD.WIDE.U32 R10, R37.reuse, 0x4, R8 ;  /* 0x00000004250a7825 */ /* 0x041fe400078e0008 */
[----:B------:R-:W2:Y:S02]  /*0dd0*/  LDG.E R8, desc[UR6][R8.64] ;  /* 0x0000000608087981 */ /* 0x000ea4000c1e1900 */
[----:B------:R-:W-:-:S04]  /*0de0*/  IMAD.WIDE.U32 R12, R37, 0x4, R10 ;  /* 0x00000004250c7825 */ /* 0x000fc800078e000a */
[C---:B------:R-:W-:Y:S01]  /*0df0*/  IMAD.WIDE.U32 R14, R37.reuse, 0x4, R12 ;  /* 0x00000004250e7825 */ /* 0x040fe200078e000c */
[----:B------:R0:W2:Y:S04]  /*0e00*/  LDG.E R9, desc[UR6][R10.64] ;  /* 0x000000060a097981 */ /* 0x0000a8000c1e1900 */
[----:B------:R-:W3:Y:S01]  /*0e10*/  LDG.E R12, desc[UR6][R12.64] ;  /* 0x000000060c0c7981 */ /* 0x000ee2000c1e1900 */
[----:B------:R-:W-:-:S04]  /*0e20*/  IMAD.WIDE.U32 R16, R37, 0x4, R14 ;  /* 0x0000000425107825 */ /* 0x000fc800078e000e */
[C---:B------:R-:W-:Y:S02]  /*0e30*/  IMAD.WIDE.U32 R18, R37.reuse, 0x4, R16 ;  /* 0x0000000425127825 */ /* 0x040fe400078e0010 */
[----:B------:R-:W4:Y:S02]  /*0e40*/  LDG.E R16, desc[UR6][R16.64] ;  /* 0x0000000610107981 */ /* 0x000f24000c1e1900 */
[C---:B------:R-:W-:Y:S02]  /*0e50*/  IMAD.WIDE.U32 R20, R37.reuse, 0x4, R18 ;  /* 0x0000000425147825 */ /* 0x040fe400078e0012 */
[----:B------:R1:W4:Y:S04]  /*0e60*/  LDG.E R13, desc[UR6][R14.64] ;  /* 0x000000060e0d7981 */ /* 0x000328000c1e1900 */
        /* <DEDUP_REMOVED lines=16> */
[----:B------:R0:W4:Y:S02]  /*0f70*/  LDG.E R17, desc[UR6][R10.64] ;  /* 0x000000060a117981 */ /* 0x000124000c1e1900 */
[----:B0-----:R-:W-:Y:S02]  /*0f80*/  IMAD.WIDE.U32 R10, R37, 0x4, R14 ;  /* 0x00000004250a7825 */ /* 0x001fe400078e000e */
[----:B------:R-:W4:Y:S04]  /*0f90*/  LDG.E R14, desc[UR6][R14.64] ;  /* 0x000000060e0e7981 */ /* 0x000f28000c1e1900 */
[----:B------:R-:W4:Y:S01]  /*0fa0*/  LDG.E R18, desc[UR6][R10.64] ;  /* 0x000000060a127981 */ /* 0x000f22000c1e1900 */
[----:B------:R-:W-:-:S04]  /*0fb0*/  IADD3 R36, PT, PT, R36, -0x10, RZ ;  /* 0xfffffff024247810 */ /* 0x000fc80007ffe0ff */
[----:B------:R-:W-:Y:S01]  /*0fc0*/  ISETP.GT.AND P1, PT, R36, 0xf, PT ;  /* 0x0000000f2400780c */ /* 0x000fe20003f24270 */
[----:B--2---:R-:W-:-:S04]  /*0fd0*/  FADD.FTZ R9, R8, R9 ;  /* 0x0000000908097221 */ /* 0x004fc80000010000 */
[----:B---3--:R-:W-:-:S04]  /*0fe0*/  FADD.FTZ R12, R12, R9 ;  /* 0x000000090c0c7221 */ /* 0x008fc80000010000 */
[----:B----4-:R-:W-:Y:S01]  /*0ff0*/  FADD.FTZ R12, R13, R12 ;  /* 0x0000000c0d0c7221 */ /* 0x010fe20000010000 */
[----:B------:R-:W-:-:S04]  /*1000*/  FADD.FTZ R19, R16, R19 ;  /* 0x0000001310137221 */ /* 0x000fc80000010000 */
[----:B------:R-:W-:Y:S01]  /*1010*/  FADD.FTZ R19, R20, R19 ;  /* 0x0000001314137221 */ /* 0x000fe20000010000 */
[----:B------:R-:W-:-:S03]  /*1020*/  FADD.FTZ R12, R12, R33 ;  /* 0x000000210c0c7221 */ /* 0x000fc60000010000 */
[----:B------:R-:W-:-:S04]  /*1030*/  FADD.FTZ R19, R22, R19 ;  /* 0x0000001316137221 */ /* 0x000fc80000010000 */
[----:B------:R-:W-:Y:S01]  /*1040*/  FADD.FTZ R12, R12, R19 ;  /* 0x000000130c0c7221 */ /* 0x000fe20000010000 */
[----:B------:R-:W-:-:S04]  /*1050*/  FADD.FTZ R27, R24, R27 ;  /* 0x0000001b181b7221 */ /* 0x000fc80000010000 */
[----:B------:R-:W-:-:S04]  /*1060*/  FADD.FTZ R27, R28, R27 ;  /* 0x0000001b1c1b7221 */ /* 0x000fc80000010000 */
[----:B------:R-:W-:Y:S01]  /*1070*/  FADD.FTZ R27, R30, R27 ;  /* 0x0000001b1e1b7221 */ /* 0x000fe20000010000 */
[----:B------:R-:W-:-:S03]  /*1080*/  FADD.FTZ R17, R34, R17 ;  /* 0x0000001122117221 */ /* 0x000fc60000010000 */
[----:B------:R-:W-:Y:S01]  /*1090*/  FADD.FTZ R12, R12, R27 ;  /* 0x0000001b0c0c7221 */ /* 0x000fe20000010000 */
[----:B------:R-:W-:-:S04]  /*10a0*/  IMAD.WIDE.U32 R8, R37, 0x4, R10 ;  /* 0x0000000425087825 */ /* 0x000fc800078e000a */
[----:B------:R-:W-:-:S04]  /*10b0*/  FADD.FTZ R17, R14, R17 ;  /* 0x000000110e117221 */ /* 0x000fc80000010000 */
[----:B------:R-:W-:-:S04]  /*10c0*/  FADD.FTZ R17, R18, R17 ;  /* 0x0000001112117221 */ /* 0x000fc80000010000 */
[----:B------:R-:W-:Y:S01]  /*10d0*/  FADD.FTZ R33, R12, R17 ;  /* 0x000000110c217221 */ /* 0x000fe20000010000 */
[----:B------:R-:W-:Y:S06]  /*10e0*/  @P1 BRA `(.L_x_39) ;  /* 0xfffffffc00301947 */ /* 0x000fec000383ffff */
.L_x_38:
        /* <DEDUP_REMOVED lines=30> */
.L_x_40:
        /* <DEDUP_REMOVED lines=17> */
.L_x_37:
[----:B------:R-:W-:-:S07]  /*13e0*/  HFMA2 R33, -RZ, RZ, 0, 0 ;  /* 0x00000000ff217431 */ /* 0x000fce00000001ff */
.L_x_41:
[----:B------:R-:W-:Y:S01]  /*13f0*/  ISETP.GT.AND P0, PT, R36, 0x1, PT ;  /* 0x000000012400780c */ /* 0x000fe20003f04270 */
[----:B------:R-:W0:-:S12]  /*1400*/  LDCU.64 UR4, c[0x3][0x150] ;  /* 0x00c02a00ff0477ac */ /* 0x000e180008000a00 */
[----:B------:R-:W1:Y:S01]  /*1410*/  @P0 LDC R15, c[0x3][0xbc] ;  /* 0x00c02f00ff0f0b82 */ /* 0x000e620000000800 */
[----:B------:R-:W-:Y:S01]  /*1420*/  @P0 IADD3 R36, PT, PT, R36, -0x2, RZ ;  /* 0xfffffffe24240810 */ /* 0x000fe20007ffe0ff */
[----:B------:R2:W3:Y:S03]  /*1430*/  @P0 LDG.E R11, desc[UR6][R8.64] ;  /* 0x00000006080b0981 */ /* 0x0004e6000c1e1900 */
[----:B------:R-:W-:Y:S01]  /*1440*/  ISETP.GT.AND P1, PT, R36, RZ, PT ;  /* 0x000000ff2400720c */ /* 0x000fe20003f24270 */
[----:B-1----:R-:W-:-:S05]  /*1450*/  @P0 IMAD.WIDE.U32 R12, R15, 0x4, R8 ;  /* 0x000000040f0c0825 */ /* 0x002fca00078e0008 */
[----:B------:R-:W3:Y:S01]  /*1460*/  @P0 LDG.E R16, desc[UR6][R12.64] ;  /* 0x000000060c100981 */ /* 0x000ee2000c1e1900 */
[----:B--2---:R-:W-:Y:S02]  /*1470*/  @P0 IMAD.WIDE.U32 R8, R15, 0x4, R12 ;  /* 0x000000040f080825 */ /* 0x004fe400078e000c */
[----:B------:R-:W1:Y:S04]  /*1480*/  LDC.64 R14, c[0x3][0x478] ;  /* 0x00c11e00ff0e7b82 */ /* 0x000e680000000a00 */
[----:B------:R-:W2:Y:S01]  /*1490*/  @P1 LDG.E R10, desc[UR6][R8.64] ;  /* 0x00000006080a1981 */ /* 0x000ea2000c1e1900 */
[----:B-1----:R-:W-:Y:S01]  /*14a0*/  IMAD.WIDE.U32 R14, R4, 0x4, R14 ;  /* 0x00000004040e7825 */ /* 0x002fe200078e000e */
[----:B------:R-:W-:Y:S03]  /*14b0*/  BSSY.RECONVERGENT B0, `(.L_x_42) ;  /* 0x000002a000007945 */ /* 0x000fe60003800200 */
[----:B---3--:R-:W-:-:S02]  /*14c0*/  @P0 FADD.FTZ R16, R11, R16 ;  /* 0x000000100b100221 */ /* 0x008fc40000010000 */
[----:B------:R-:W1:Y:S02]  /*14d0*/  LDC R11, c[0x3][0x14c] ;  /* 0x00c05300ff0b7b82 */ /* 0x000e640000000800 */
[----:B------:R-:W-:Y:S01]  /*14e0*/  @P0 FADD.FTZ R33, R33, R16 ;  /* 0x0000001021210221 */ /* 0x000fe20000010000 */
[----:B-----5:R-:W-:-:S03]  /*14f0*/  FMUL.FTZ R16, R32, 0.5 ;  /* 0x3f00000020107820 */ /* 0x020fc60000410000 */
[----:B--2---:R-:W-:-:S04]  /*1500*/  @P1 FADD.FTZ R33, R33, R10 ;  /* 0x0000000a21211221 */ /* 0x004fc80000010000 */
[----:B------:R-:W-:Y:S01]  /*1510*/  FMUL.FTZ R12, R16, R33 ;  /* 0x00000021100c7220 */ /* 0x000fe20000410000 */
[----:B------:R-:W-:-:S03]  /*1520*/  MOV R10, RZ ;  /* 0x000000ff000a7202 */ /* 0x000fc60000000f00 */
[----:B------:R-:W-:Y:S01]  /*1530*/  FMUL.FTZ R8, R12, R12 ;  /* 0x0000000c0c087220 */ /* 0x000fe20000410000 */
[----:B------:R-:W-:-:S03]  /*1540*/  IADD3 R15, PT, PT, R15, R10, RZ ;  /* 0x0000000a0f0f7210 */ /* 0x000fc60007ffe0ff */
[----:B0-----:R-:W-:Y:S01]  /*1550*/  FMUL.FTZ R9, R8, UR4 ;  /* 0x0000000408097c20 */ /* 0x001fe20008410000 */
[C---:B------:R-:W-:Y:S01]  /*1560*/  FMUL.FTZ R13, R12.reuse, R8 ;  /* 0x000000080c0d7220 */ /* 0x040fe20000410000 */
[----:B------:R0:W-:Y:S02]  /*1570*/  STG.E desc[UR6][R14.64], R33 ;  /* 0x000000210e007986 */ /* 0x0001e4000c101906 */
[----:B-1----:R-:W-:-:S04]  /*1580*/  FFMA.FTZ R16, R12, R11, -R9 ;  /* 0x0000000b0c107223 */ /* 0x002fc80000010809 */
[----:B------:R-:W-:-:S05]  /*1590*/  FFMA.FTZ R17, R13, UR5, R16 ;  /* 0x000000050d117c23 */ /* 0x000fca0008010010 */
[----:B------:R-:W-:-:S13]  /*15a0*/  FSETP.GE.FTZ.AND P0, PT, |R17|, 0.55000001192092895508, PT ;  /* 0x3f0ccccd1100780b */ /* 0x000fda0003f16200 */
[----:B0-----:R-:W-:Y:S05]  /*15b0*/  @!P0 BRA `(.L_x_43) ;  /* 0x0000000000408947 */ /* 0x001fea0003800000 */
[C---:B------:R-:W-:Y:S01]  /*15c0*/  FADD.FTZ R9, |R17|.reuse, |R17| ;  /* 0x4000001111097221 */ /* 0x040fe20000010200 */
[----:B------:R-:W-:Y:S02]  /*15d0*/  MOV R15, 0x3f800000 ;  /* 0x3f800000000f7802 */ /* 0x000fe40000000f00 */
[----:B------:R-:W-:Y:S01]  /*15e0*/  FSETP.GE.FTZ.AND P0, PT, |R17|, 88, PT ;  /* 0x42b000001100780b */ /* 0x000fe20003f16200 */
[----:B------:R-:W-:-:S04]  /*15f0*/  FMUL.FTZ R13, R9, 1.4426950216293334961 ;  /* 0x3fb8aa3b090d7820 */ /* 0x000fc80000410000 */
[----:B------:R-:W0:Y:S02]  /*1600*/  FRND.FTZ.TRUNC R14, R13 ;  /* 0x0000000d000e7307 */ /* 0x000e24000021d000 */
[----:B0-----:R-:W-:-:S06]  /*1610*/  FFMA.FTZ R9, R14, -0.693145751953125, R9 ;  /* 0xbf3172000e097823 */ /* 0x001fcc0000010009 */
[----:B------:R-:W-:Y:S01]  /*1620*/  MUFU.EX2 R16, R14 ;  /* 0x0000000e00107308 */ /* 0x000fe20000000800 */
[----:B------:R-:W-:-:S04]  /*1630*/  FFMA.FTZ R9, R14, -1.428606765330187045e-06, R9 ;  /* 0xb5bfbe8e0e097823 */ /* 0x000fc80000010009 */
[----:B------:R-:W-:-:S06]  /*1640*/  FMUL.FTZ R9, R9, 1.4426950216293334961 ;  /* 0x3fb8aa3b09097820 */ /* 0x000fcc0000410000 */
[----:B------:R-:W0:Y:S02]  /*1650*/  MUFU.EX2 R9, R9 ;  /* 0x0000000900097308 */ /* 0x000e240000000800 */
[----:B0-----:R-:W-:-:S06]  /*1660*/  FFMA.FTZ R16, R9, R16, 1 ;  /* 0x3f80000009107423 */ /* 0x001fcc0000010010 */
[----:B------:R-:W0:Y:S02]  /*1670*/  MUFU.RCP R16, R16 ;  /* 0x0000001000107308 */ /* 0x000e240000001000 */
[----:B0-----:R-:W-:-:S05]  /*1680*/  FFMA.FTZ R15, R16, -2, R15 ;  /* 0xc0000000100f7823 */ /* 0x001fca000001000f */
[----:B------:R-:W-:-:S04]  /*1690*/  FSEL R15, R15, 1, !P0 ;  /* 0x3f8000000f0f7808 */ /* 0x000fc80004000000 */
[----:B------:R-:W-:Y:S01]  /*16a0*/  LOP3.LUT R13, R15, 0x80000000, R17, 0xf8, !PT ;  /* 0x800000000f0d7812 */ /* 0x000fe200078ef811 */
[----:B------:R-:W-:Y:S06]  /*16b0*/  BRA `(.L_x_44) ;  /* 0x0000000000247947 */ /* 0x000fec0003800000 */
.L_x_43:
[----:B------:R-:W-:Y:S02]  /*16c0*/  HFMA2 R14, -RZ, RZ, 1.130859375, -0.032073974609375 ;  /* 0x3c86a81bff0e7431 */ /* 0x000fe400000001ff */
[C---:B------:R-:W-:Y:S01]  /*16d0*/  FMUL.FTZ R9, R17.reuse, R17 ;  /* 0x0000001111097220 */ /* 0x040fe20000410000 */
[----:B------:R-:W-:-:S03]  /*16e0*/  FSETP.NEU.FTZ.AND P0, PT, R17, RZ, PT ;  /* 0x000000ff1100720b */ /* 0x000fc60003f1d000 */
[----:B------:R-:W-:-:S04]  /*16f0*/  FFMA.FTZ R14, R9, R14, -0.052671812474727630615 ;  /* 0xbd57be66090e7423 */ /* 0x000fc8000001000e */
[----:B------:R-:W-:-:S04]  /*1700*/  FFMA.FTZ R14, R9, R14, 0.13320724666118621826 ;  /* 0x3e08677b090e7423 */ /* 0x000fc8000001000e */
[----:B------:R-:W-:-:S04]  /*1710*/  FFMA.FTZ R14, R9, R14, -0.33332946896553039551 ;  /* 0xbeaaaa29090e7423 */ /* 0x000fc8000001000e */
[----:B------:R-:W-:-:S04]  /*1720*/  FMUL.FTZ R14, R9, R14 ;  /* 0x0000000e090e7220 */ /* 0x000fc80000410000 */
[C-C-:B------:R-:W-:Y:S01]  /*1730*/  FFMA.FTZ R13, R17.reuse, R14, R17.reuse ;  /* 0x0000000e110d7223 */ /* 0x140fe20000010011 */
[----:B------:R-:W-:-:S07]  /*1740*/  @!P0 FADD.FTZ R13, R17, R17 ;  /* 0x00000011110d8221 */ /* 0x000fce0000010000 */
.L_x_44:
[----:B------:R-:W-:Y:S05]  /*1750*/  BSYNC.RECONVERGENT B0 ;  /* 0x0000000000007941 */ /* 0x000fea0003800200 */
.L_x_42:
[----:B------:R-:W0:Y:S01]  /*1760*/  LDCU UR4, c[0x3][0x148] ;  /* 0x00c02900ff0477ac */ /* 0x000e220008000800 */
[----:B------:R-:W-:Y:S01]  /*1770*/  MUFU.RCP R18, R32 ;  /* 0x0000002000127308 */ /* 0x000fe20000001000 */
[----:B------:R-:W1:Y:S01]  /*1780*/  LDC.64 R16, c[0x3][0x480] ;  /* 0x00c12000ff107b82 */ /* 0x000e620000000a00 */
[----:B------:R-:W-:Y:S01]  /*1790*/  FFMA.FTZ R12, R2, -R12, R11 ;  /* 0x8000000c020c7223 */ /* 0x000fe2000001000b */
[----:B------:R-:W2:Y:S01]  /*17a0*/  LDCU UR5, c[0x3][URZ] ;  /* 0x00c00000ff0577ac */ /* 0x000ea20008000800 */
[C---:B------:R-:W-:Y:S01]  /*17b0*/  IADD3 R0, PT, PT, R5.reuse, R0, RZ ;  /* 0x0000000005007210 */ /* 0x040fe20007ffe0ff */
[----:B------:R-:W-:-:S04]  /*17c0*/  IMAD.WIDE.U32 R6, R5, 0x4, R6 ;  /* 0x0000000405067825 */ /* 0x000fc800078e0006 */
[----:B------:R-:W-:Y:S01]  /*17d0*/  FFMA.FTZ R19, R3, R8, R12 ;  /* 0x0000000803137223 */ /* 0x000fe2000001000c */
[----:B------:R-:W-:Y:S01]  /*17e0*/  FFMA.FTZ R8, -R13, R13, 1 ;  /* 0x3f8000000d087423 */ /* 0x000fe2000001010d */
[----:B------:R-:W3:Y:S02]  /*17f0*/  LDC.64 R14, c[0x3][0x488] ;  /* 0x00c12200ff0e7b82 */ /* 0x000ee40000000a00 */
[----:B------:R-:W-:-:S04]  /*1800*/  FMUL.FTZ R19, R32, R19 ;  /* 0x0000001320137220 */ /* 0x000fc80000410000 */
[----:B------:R-:W-:Y:S01]  /*1810*/  FMUL.FTZ R8, R19, R8 ;  /* 0x0000000813087220 */ /* 0x000fe20000410000 */
[----:B0-----:R-:W-:Y:S01]  /*1820*/  FADD.FTZ R9, R32, UR4 ;  /* 0x0000000420097e21 */ /* 0x001fe20008010000 */
[----:B------:R-:W0:Y:S05]  /*1830*/  LDCU UR4, c[0x3][0xc8] ;  /* 0x00c01900ff0477ac */ /* 0x000e2a0008000800 */
[----:B------:R-:W4:Y:S01]  /*1840*/  MUFU.RCP R9, R9 ;  /* 0x0000000900097308 */ /* 0x000f220000001000 */
[----:B-1----:R-:W-:-:S05]  /*1850*/  IMAD.WIDE.U32 R16, R4, 0x4, R16 ;  /* 0x0000000404107825 */ /* 0x002fca00078e0010 */
[----:B------:R-:W-:Y:S01]  /*1860*/  IADD3 R17, PT, PT, R10, R17, RZ ;  /* 0x000000110a117210 */ /* 0x000fe20007ffe0ff */
[----:B---3--:R-:W-:Y:S01]  /*1870*/  IMAD.WIDE.U32 R14, R4, 0x4, R14 ;  /* 0x00000004040e7825 */ /* 0x008fe200078e000e */
[----:B0-----:R-:W-:-:S04]  /*1880*/  IADD3 R4, PT, PT, R0, -UR4, RZ ;  /* 0x8000000400047c10 */ /* 0x001fc8000fffe0ff */
[----:B------:R-:W-:Y:S01]  /*1890*/  IADD3 R15, PT, PT, R10, R15, RZ ;  /* 0x0000000f0a0f7210 */ /* 0x000fe20007ffe0ff */
[----:B----4-:R-:W-:Y:S01]  /*18a0*/  FFMA.FTZ R18, R9, -R13, R18 ;  /* 0x8000000d09127223 */ /* 0x010fe20000010012 */
[----:B------:R-:W-:Y:S01]  /*18b0*/  FMUL.FTZ R9, R8, R9 ;  /* 0x0000000908097220 */ /* 0x000fe20000410000 */
[----:B--2---:R-:W-:Y:S02]  /*18c0*/  ISETP.GE.U32.AND P0, PT, R4, UR5, PT ;  /* 0x0000000504007c0c */ /* 0x004fe4000bf06070 */
[----:B------:R-:W0:Y:S02]  /*18d0*/  MUFU.RCP R11, R18 ;  /* 0x00000012000b7308 */ /* 0x000e240000001000 */
[----:B0-----:R0:W-:Y:S04]  /*18e0*/  STG.E desc[UR6][R16.64], R11 ;  /* 0x0000000b10007986 */ /* 0x0011e8000c101906 */
[----:B------:R0:W-:Y:S05]  /*18f0*/  STG.E desc[UR6][R14.64], R9 ;  /* 0x000000090e007986 */ /* 0x0001ea000c101906 */
[----:B------:R-:W-:Y:S05]  /*1900*/  @!P0 BRA `(.L_x_45) ;  /* 0xfffffff000f08947 */ /* 0x000fea000383ffff */
[----:B------:R-:W-:Y:S05]  /*1910*/  EXIT ;  /* 0x000000000000794d */ /* 0x000fea0003800000 */
.L_x_46:
        /* <DEDUP_REMOVED lines=14> */
.L_x_59:


//--------------------- .text._Z19kClearEnergy_kernelv --------------------------
	.section	.text._Z19kClearEnergy_kernelv,"ax",@progbits
	.align	128
.text._Z19kClearEnergy_kernelv:
        .type           _Z19kClearEnergy_kernelv,@function
        .size           _Z19kClearEnergy_kernelv,(.L_x_60 - _Z19kClearEnergy_kernelv)
        .other          _Z19kClearEnergy_kernelv,@"STO_CUDA_ENTRY STV_DEFAULT"
_Z19kClearEnergy_kernelv:
        /* <DEDUP_REMOVED lines=12> */
[----:B------:R-:W1:Y:S07]  /*00c0*/  LDCU.64 UR6, c[0x0][0x358] ;  /* 0x00006b00ff0677ac */ /* 0x000e6e0008000a00 */
[----:B------:R-:W2:Y:S01]  /*00d0*/  LDC.64 R2, c[0x3][0x468] ;  /* 0x00c11a00ff027b82 */ /* 0x000ea20000000a00 */
[----:B0-----:R-:W-:-:S05]  /*00e0*/  LOP3.LUT R0, R0, 0xffff, RZ, 0xc0, !PT ;  /* 0x0000ffff00007812 */ /* 0x001fca00078ec0ff */
[----:B------:R-:W-:Y:S02]  /*00f0*/  IMAD R0, R0, UR4, RZ ;  /* 0x0000000400007c24 */ /* 0x000fe4000f8e02ff */
[----:B-12---:R-:W-:-:S07]  /*0100*/  IMAD.WIDE.U32 R2, R5, 0x4, R2 ;  /* 0x0000000405027825 */ /* 0x006fce00078e0002 */
.L_x_47:
[C---:B------:R-:W-:Y:S01]  /*0110*/  IADD3 R5, PT, PT, R0.reuse, R5, RZ ;  /* 0x0000000500057210 */ /* 0x040fe20007ffe0ff */
[----:B------:R0:W-:Y:S03]  /*0120*/  STG.E desc[UR6][R2.64], RZ ;  /* 0x000000ff02007986 */ /* 0x0001e6000c101906 */
[----:B------:R-:W-:Y:S01]  /*0130*/  ISETP.GE.U32.AND P0, PT, R5, UR5, PT ;  /* 0x0000000505007c0c */ /* 0x000fe2000bf06070 */
[----:B0-----:R-:W-:-:S12]  /*0140*/  IMAD.WIDE.U32 R2, R0, 0x4, R2 ;  /* 0x0000000400027825 */ /* 0x001fd800078e0002 */
[----:B------:R-:W-:Y:S05]  /*0150*/  @!P0 BRA `(.L_x_47) ;  /* 0xfffffffc00ec8947 */ /* 0x000fea000383ffff */
[----:B------:R-:W-:Y:S05]  /*0160*/  EXIT ;  /* 0x000000000000794d */ /* 0x000fea0003800000 */
.L_x_48:
        /* <DEDUP_REMOVED lines=9> */
.L_x_60:


//--------------------- .text._Z29kClearBornSumAndForces_kernelv --------------------------
	.section	.text._Z29kClearBornSumAndForces_kernelv,"ax",@progbits
	.align	128
.text._Z29kClearBornSumAndForces_kernelv:
        .type           _Z29kClearBornSumAndForces_kernelv,@function
        .size           _Z29kClearBornSumAndForces_kernelv,(.L_x_61 - _Z29kClearBornSumAndForces_kernelv)
        .other          _Z29kClearBornSumAndForces_kernelv,@"STO_CUDA_ENTRY STV_DEFAULT"
_Z29kClearBornSumAndForces_kernelv:
[----:B------:R-:W-:Y:S01]  /*0000*/  LDC R1, c[0x0][0x37c] ;  /* 0x0000df00ff017b82 */ /* 0x000fe20000000800 */
[----:B------:R-:W0:Y:S01]  /*0010*/  S2R R9, SR_CTAID.X ;  /* 0x0000000000097919 */ /* 0x000e220000002500 */
[----:B------:R-:W1:Y:S01]  /*0020*/  LDCU UR6, c[0x0][0x360] ;  /* 0x00006c00ff0677ac */ /* 0x000e620008000800 */
[----:B------:R-:W-:Y:S01]  /*0030*/  BSSY.RECONVERGENT B0, `(.L_x_49) ;  /* 0x000001e000007945 */ /* 0x000fe20003800200 */
[----:B------:R-:W2:Y:S01]  /*0040*/  S2R R0, SR_TID.X ;  /* 0x0000000000007919 */ /* 0x000ea20000002100 */
[----:B------:R-:W3:Y:S01]  /*0050*/  LDCU UR4, c[0x3][0xcc] ;  /* 0x00c01980ff0477ac */ /* 0x000ee20008000800 */
[----:B------:R-:W3:Y:S01]  /*0060*/  LDCU UR7, c[0x3][0xbc] ;  /* 0x00c01780ff0777ac */ /* 0x000ee20008000800 */
[----:B------:R-:W4:Y:S01]  /*0070*/  LDCU.64 UR8, c[0x0][0x358] ;  /* 0x00006b00ff0877ac */ /* 0x000f220008000a00 */
[----:B-1----:R-:W-:Y:S02]  /*0080*/  ULOP3.LUT UR6, UR6, 0xffff, URZ, 0xc0, !UPT ;  /* 0x0000ffff06067892 */ /* 0x002fe4000f8ec0ff */
[----:B---3--:R-:W-:Y:S01]  /*0090*/  UIMAD UR4, UR4, UR7, URZ ;  /* 0x00000007040472a4 */ /* 0x008fe2000f8e02ff */
[----:B0-----:R-:W-:-:S02]  /*00a0*/  LOP3.LUT R9, R9, 0xffff, RZ, 0xc0, !PT ;  /* 0x0000ffff09097812 */ /* 0x001fc400078ec0ff */
[----:B--2---:R-:W-:-:S05]  /*00b0*/  LOP3.LUT R0, R0, 0xffff, RZ, 0xc0, !PT ;  /* 0x0000ffff00007812 */ /* 0x004fca00078ec0ff */
[----:B------:R-:W-:-:S05]  /*00c0*/  IMAD R9, R9, UR6, R0 ;  /* 0x0000000609097c24 */ /* 0x000fca000f8e0200 */
[----:B------:R-:W-:-:S13]  /*00d0*/  ISETP.LT.U32.AND P0, PT, R9, UR4, PT ;  /* 0x0000000409007c0c */ /* 0x000fda000bf01070 */
[----:B----4-:R-:W-:Y:S05]  /*00e0*/  @!P0 BRA `(.L_x_50) ;  /* 0x0000000000488947 */ /* 0x010fea0003800000 */
[----:B------:R-:W0:Y:S08]  /*00f0*/  LDC R11, c[0x0][0x370] ;  /* 0x0000dc00ff0b7b82 */ /* 0x000e300000000800 */
[----:B------:R-:W1:Y:S08]  /*0100*/  LDC.64 R2, c[0x3][0x460] ;  /* 0x00c11800ff027b82 */ /* 0x000e700000000a00 */
[----:B------:R-:W2:Y:S08]  /*0110*/  LDC.64 R4, c[0x3][0x478] ;  /* 0x00c11e00ff047b82 */ /* 0x000eb00000000a00 */
[----:B------:R-:W3:Y:S01]  /*0120*/  LDC.64 R6, c[0x3][0x470] ;  /* 0x00c11c00ff067b82 */ /* 0x000ee20000000a00 */
[----:B0-----:R-:W-:-:S05]  /*0130*/  LOP3.LUT R11, R11, 0xffff, RZ, 0xc0, !PT ;  /* 0x0000ffff0b0b7812 */ /* 0x001fca00078ec0ff */
[----:B------:R-:W-:Y:S02]  /*0140*/  IMAD R11, R11, UR6, RZ ;  /* 0x000000060b0b7c24 */ /* 0x000fe4000f8e02ff */
[----:B-1----:R-:W-:-:S04]  /*0150*/  IMAD.WIDE.U32 R2, R9, 0x10, R2 ;  /* 0x0000001009027825 */ /* 0x002fc800078e0002 */
[----:B--2---:R-:W-:-:S04]  /*0160*/  IMAD.WIDE.U32 R4, R9, 0x4, R4 ;  /* 0x0000000409047825 */ /* 0x004fc800078e0004 */
[----:B---3--:R-:W-:-:S07]  /*0170*/  IMAD.WIDE.U32 R6, R9, 0x4, R6 ;  /* 0x0000000409067825 */ /* 0x008fce00078e0006 */
.L_x_51:
[----:B------:R-:W-:Y:S01]  /*0180*/  IADD3 R9, PT, PT, R11, R9, RZ ;  /* 0x000000090b097210 */ /* 0x000fe20007ffe0ff */
[----:B------:R0:W-:Y:S03]  /*0190*/  STG.E desc[UR8][R4.64], RZ ;  /* 0x000000ff04007986 */ /* 0x0001e6000c101908 */
[----:B------:R-:W-:Y:S01]  /*01a0*/  ISETP.LT.U32.AND P0, PT, R9, UR4, PT ;  /* 0x0000000409007c0c */ /* 0x000fe2000bf01070 */
[----:B------:R1:W-:Y:S04]  /*01b0*/  STG.E desc[UR8][R6.64], RZ ;  /* 0x000000ff06007986 */ /* 0x0003e8000c101908 */
[----:B------:R2:W-:Y:S01]  /*01c0*/  STG.E.128 desc[UR8][R2.64], RZ ;  /* 0x000000ff02007986 */ /* 0x0005e2000c101d08 */
[----:B0-----:R-:W-:-:S04]  /*01d0*/  IMAD.WIDE.U32 R4, R11, 0x4, R4 ;  /* 0x000000040b047825 */ /* 0x001fc800078e0004 */
[----:B-1----:R-:W-:-:S04]  /*01e0*/  IMAD.WIDE.U32 R6, R11, 0x4, R6 ;  /* 0x000000040b067825 */ /* 0x002fc800078e0006 */
[----:B--2---:R-:W-:Y:S01]  /*01f0*/  IMAD.WIDE.U32 R2, R11, 0x10, R2 ;  /* 0x000000100b027825 */ /* 0x004fe200078e0002 */
[----:B------:R-:W-:Y:S06]  /*0200*/  @P0 BRA `(.L_x_51) ;  /* 0xfffffffc00dc0947 */ /* 0x000fec000383ffff */
.L_x_50:
[----:B------:R-:W-:Y:S05]  /*0210*/  BSYNC.RECONVERGENT B0 ;  /* 0x0000000000007941 */ /* 0x000fea0003800200 */
.L_x_49:
[----:B------:R-:W0:Y:S02]  /*0220*/  LDCU UR5, c[0x3][0xd0] ;  /* 0x00c01a00ff0577ac */ /* 0x000e240008000800 */
[----:B0-----:R-:W-:-:S06]  /*0230*/  UIMAD UR5, UR7, UR5, URZ ;  /* 0x00000005070572a4 */ /* 0x001fcc000f8e02ff */
[----:B------:R-:W-:-:S13]  /*0240*/  ISETP.LT.U32.AND P0, PT, R9, UR5, PT ;  /* 0x0000000509007c0c */ /* 0x000fda000bf01070 */
[----:B------:R-:W-:Y:S05]  /*0250*/  @!P0 EXIT ;  /* 0x000000000000894d */ /* 0x000fea0003800000 */
[----:B------:R-:W0:Y:S08]  /*0260*/  LDC R0, c[0x0][0x370] ;  /* 0x0000dc00ff007b82 */ /* 0x000e300000000800 */
[----:B------:R-:W1:Y:S01]  /*0270*/  LDC.64 R2, c[0x3][0x460] ;  /* 0x00c11800ff027b82 */ /* 0x000e620000000a00 */
[----:B0-----:R-:W-:-:S05]  /*0280*/  LOP3.LUT R0, R0, 0xffff, RZ, 0xc0, !PT ;  /* 0x0000ffff00007812 */ /* 0x001fca00078ec0ff */
[----:B------:R-:W-:Y:S02]  /*0290*/  IMAD R0, R0, UR6, RZ ;  /* 0x0000000600007c24 */ /* 0x000fe4000f8e02ff */
[----:B-1----:R-:W-:-:S07]  /*02a0*/  IMAD.WIDE.U32 R2, R9, 0x10, R2 ;  /* 0x0000001009027825 */ /* 0x002fce00078e0002 */
.L_x_52:
[C---:B------:R-:W-:Y:S01]  /*02b0*/  IADD3 R9, PT, PT, R0.reuse, R9, RZ ;  /* 0x0000000900097210 */ /* 0x040fe20007ffe0ff */
[----:B------:R0:W-:Y:S03]  /*02c0*/  STG.E.128 desc[UR8][R2.64], RZ ;  /* 0x000000ff02007986 */ /* 0x0001e6000c101d08 */
[----:B------:R-:W-:Y:S01]  /*02d0*/  ISETP.LT.U32.AND P0, PT, R9, UR5, PT ;  /* 0x0000000509007c0c */ /* 0x000fe2000bf01070 */
[----:B0-----:R-:W-:-:S12]  /*02e0*/  IMAD.WIDE.U32 R2, R0, 0x10, R2 ;  /* 0x0000001000027825 */ /* 0x001fd800078e0002 */
[----:B------:R-:W-:Y:S05]  /*02f0*/  @P0 BRA `(.L_x_52) ;  /* 0xfffffffc00ec0947 */ /* 0x000fea000383ffff */
[----:B------:R-:W-:Y:S05]  /*0300*/  EXIT ;  /* 0x000000000000794d */ /* 0x000fea0003800000 */
.L_x_53:
        /* <DEDUP_REMOVED lines=15> */
.L_x_61:


//--------------------- .text._Z19kClearForces_kernelv --------------------------
	.section	.text._Z19kClearForces_kernelv,"ax",@progbits
	.align	128
.text._Z19kClearForces_kernelv:
        .type           _Z19kClearForces_kernelv,@function
        .size           _Z19kClearForces_kernelv,(.L_x_62 - _Z19kClearForces_kernelv)
        .other          _Z19kClearForces_kernelv,@"STO_CUDA_ENTRY STV_DEFAULT"
_Z19kClearForces_kernelv:
[----:B------:R-:W-:Y:S01]  /*0000*/  LDC R1, c[0x0][0x37c] ;  /* 0x0000df00ff017b82 */ /* 0x000fe20000000800 */
[----:B------:R-:W0:Y:S01]  /*0010*/  S2R R5, SR_CTAID.X ;  /* 0x0000000000057919 */ /* 0x000e220000002500 */
[----:B------:R-:W1:Y:S01]  /*0020*/  LDCU UR5, c[0x0][0x360] ;  /* 0x00006c00ff0577ac */ /* 0x000e620008000800 */
[----:B------:R-:W2:Y:S01]  /*0030*/  S2R R0, SR_TID.X ;  /* 0x0000000000007919 */ /* 0x000ea20000002100 */
[----:B------:R-:W3:Y:S01]  /*0040*/  LDCU UR4, c[0x3][0xbc] ;  /* 0x00c01780ff0477ac */ /* 0x000ee20008000800 */
[----:B------:R-:W3:Y:S01]  /*0050*/  LDCU UR6, c[0x3][0xd0] ;  /* 0x00c01a00ff0677ac */ /* 0x000ee20008000800 */
[----:B-1----:R-:W-:Y:S02]  /*0060*/  ULOP3.LUT UR5, UR5, 0xffff, URZ, 0xc0, !UPT ;  /* 0x0000ffff05057892 */ /* 0x002fe4000f8ec0ff */
[----:B---3--:R-:W-:Y:S01]  /*0070*/  UIMAD UR4, UR4, UR6, URZ ;  /* 0x00000006040472a4 */ /* 0x008fe2000f8e02ff */
[----:B0-----:R-:W-:Y:S02]  /*0080*/  LOP3.LUT R5, R5, 0xffff, RZ, 0xc0, !PT ;  /* 0x0000ffff05057812 */ /* 0x001fe400078ec0ff */
[----:B--2---:R-:W-:-:S05]  /*0090*/  LOP3.LUT R0, R0, 0xffff, RZ, 0xc0, !PT ;  /* 0x0000ffff00007812 */ /* 0x004fca00078ec0ff */
[----:B------:R-:W-:-:S05]  /*00a0*/  IMAD R5, R5, UR5, R0 ;  /* 0x0000000505057c24 */ /* 0x000fca000f8e0200 */
[----:B------:R-:W-:-:S13]  /*00b0*/  ISETP.LT.U32.AND P0, PT, R5, UR4, PT ;  /* 0x0000000405007c0c */ /* 0x000fda000bf01070 */
[----:B------:R-:W-:Y:S05]  /*00c0*/  @!P0 EXIT ;  /* 0x000000000000894d */ /* 0x000fea0003800000 */
[----:B------:R-:W0:Y:S01]  /*00d0*/  LDC R0, c[0x0][0x370] ;  /* 0x0000dc00ff007b82 */ /* 0x000e220000000800 */
[----:B------:R-:W1:Y:S07]  /*00e0*/  LDCU.64 UR6, c[0x0][0x358] ;  /* 0x00006b00ff0677ac */ /* 0x000e6e0008000a00 */
[----:B------:R-:W2:Y:S01]  /*00f0*/  LDC.64 R2, c[0x3][0x460] ;  /* 0x00c11800ff027b82 */ /* 0x000ea20000000a00 */
[----:B0-----:R-:W-:-:S05]  /*0100*/  LOP3.LUT R0, R0, 0xffff, RZ, 0xc0, !PT ;  /* 0x0000ffff00007812 */ /* 0x001fca00078ec0ff */
[----:B------:R-:W-:Y:S02]  /*0110*/  IMAD R0, R0, UR5, RZ ;  /* 0x0000000500007c24 */ /* 0x000fe4000f8e02ff */
[----:B-12---:R-:W-:-:S07]  /*0120*/  IMAD.WIDE.U32 R2, R5, 0x10, R2 ;  /* 0x0000001005027825 */ /* 0x006fce00078e0002 */
.L_x_54:
[C---:B------:R-:W-:Y:S01]  /*0130*/  IADD3 R5, PT, PT, R0.reuse, R5, RZ ;  /* 0x0000000500057210 */ /* 0x040fe20007ffe0ff */
[----:B------:R0:W-:Y:S03]  /*0140*/  STG.E.128 desc[UR6][R2.64], RZ ;  /* 0x000000ff02007986 */ /* 0x0001e6000c101d06 */
[----:B------:R-:W-:Y:S01]  /*0150*/  ISETP.LT.U32.AND P0, PT, R5, UR4, PT ;  /* 0x0000000405007c0c */ /* 0x000fe2000bf01070 */
[----:B0-----:R-:W-:-:S12]  /*0160*/  IMAD.WIDE.U32 R2, R0, 0x10, R2 ;  /* 0x0000001000027825 */ /* 0x001fd800078e0002 */
[----:B------:R-:W-:Y:S05]  /*0170*/  @P0 BRA `(.L_x_54) ;  /* 0xfffffffc00ec0947 */ /* 0x000fea000383ffff */
[----:B------:R-:W-:Y:S05]  /*0180*/  EXIT ;  /* 0x000000000000794d */ /* 0x000fea0003800000 */
.L_x_55:
        /* <DEDUP_REMOVED lines=15> */
.L_x_62:


//--------------------- .nv.global.init           --------------------------
	.section	.nv.global.init,"aw",@progbits
	.align	8
.nv.global.init:
	.type		_ZTVSt9exception,@object
	.size		_ZTVSt9exception,(_ZTVN6OpenMM15OpenMMExceptionE - _ZTVSt9exception)
_ZTVSt9exception:
	.zero		40
	.type		_ZTVN6OpenMM15OpenMMExceptionE,@object
	.size		_ZTVN6OpenMM15OpenMMExceptionE,(.L_4 - _ZTVN6OpenMM15OpenMMExceptionE)
_ZTVN6OpenMM15OpenMMExceptionE:
	.zero		40
.L_4:


//--------------------- .nv.shared.reserved.0     --------------------------
	.section	.nv.shared.reserved.0,"aw",@nobits
	.weak		__nv_reservedSMEM_offset_0_alias
	.size		__nv_reservedSMEM_offset_0_alias, 0, 64
	.other		__nv_reservedSMEM_offset_0_alias,@"STO_CUDA_RESERVED_SHARED STV_DEFAULT"
__nv_reservedSMEM_offset_0_alias:
	.zero		0
	.zero		64


//--------------------- .nv.global                --------------------------
	.section	.nv.global,"aw",@nobits
	.align	8
.nv.global:
	.type		_ZTVN10__cxxabiv117__class_type_infoE,@object
	.size		_ZTVN10__cxxabiv117__class_type_infoE,(_ZTVN10__cxxabiv120__si_class_type_infoE - _ZTVN10__cxxabiv117__class_type_infoE)
_ZTVN10__cxxabiv117__class_type_infoE:
	.zero		8
	.type		_ZTVN10__cxxabiv120__si_class_type_infoE,@object
	.size		_ZTVN10__cxxabiv120__si_class_type_infoE,(.L_2 - _ZTVN10__cxxabiv120__si_class_type_infoE)
_ZTVN10__cxxabiv120__si_class_type_infoE:
	.zero		8
.L_2:


//--------------------- .nv.constant0._Z28kReduceGBVIBornForces_kernelv --------------------------
	.section	.nv.constant0._Z28kReduceGBVIBornForces_kernelv,"a",@progbits
	.sectionflags	@""
	.align	4
.nv.constant0._Z28kReduceGBVIBornForces_kernelv:
	.zero		896


//--------------------- .nv.constant0._Z31kReduceObcGbsaBornForces_kernelv --------------------------
	.section	.nv.constant0._Z31kReduceObcGbsaBornForces_kernelv,"a",@progbits
	.sectionflags	@""
	.align	4
.nv.constant0._Z31kReduceObcGbsaBornForces_kernelv:
	.zero		896


//--------------------- .nv.constant0._Z20kReduceForces_kernelv --------------------------
	.section	.nv.constant0._Z20kReduceForces_kernelv,"a",@progbits
	.sectionflags	@""
	.align	4
.nv.constant0._Z20kReduceForces_kernelv:
	.zero		896


//--------------------- .nv.constant0._Z30kReduceBornSumAndForces_kernelv --------------------------
	.section	.nv.constant0._Z30kReduceBornSumAndForces_kernelv,"a",@progbits
	.sectionflags	@""
	.align	4
.nv.constant0._Z30kReduceBornSumAndForces_kernelv:
	.zero		896


//--------------------- .nv.constant0._Z19kClearEnergy_kernelv --------------------------
	.section	.nv.constant0._Z19kClearEnergy_kernelv,"a",@progbits
	.sectionflags	@""
	.align	4
.nv.constant0._Z19kClearEnergy_kernelv:
	.zero		896


//--------------------- .nv.constant0._Z29kClearBornSumAndForces_kernelv --------------------------
	.section	.nv.constant0._Z29kClearBornSumAndForces_kernelv,"a",@progbits
	.sectionflags	@""
	.align	4
.nv.constant0._Z29kClearBornSumAndForces_kernelv:
	.zero		896


//--------------------- .nv.constant0._Z19kClearForces_kernelv --------------------------
	.section	.nv.constant0._Z19kClearForces_kernelv,"a",@progbits
	.sectionflags	@""
	.align	4
.nv.constant0._Z19kClearForces_kernelv:
	.zero		896


//--------------------- SYMBOLS --------------------------

	.type		.nv.reservedSmem.offset0,@object
	.size		.nv.reservedSmem.offset0,0x4
